def matmul_kernel(
    a_ptr,
    b_ptr,
    c_ptr,
    M,
    N,
    K,
    stride_am,
    stride_ak,
    stride_bk,
    stride_bn,
    stride_cm,
    stride_cn,
    BLOCK_M: tl.constexpr,
    BLOCK_N: tl.constexpr,
    BLOCK_K: tl.constexpr,
    GROUP_M: tl.constexpr,
):
    pid = tl.program_id(axis=0)
    num_pid_m = tl.cdiv(M, BLOCK_M)
    num_pid_n = tl.cdiv(N, BLOCK_N)
    num_pid_in_group = GROUP_M * num_pid_n
    group_id = pid // num_pid_in_group
    first_pid_m = group_id * GROUP_M
    group_size_m = min(num_pid_m - first_pid_m, GROUP_M)
    pid_m = first_pid_m + ((pid % num_pid_in_group) % group_size_m)
    pid_n = (pid % num_pid_in_group) // group_size_m

    offs_am = (pid_m * BLOCK_M + tl.arange(0, BLOCK_M)) % M
    offs_bn = (pid_n * BLOCK_N + tl.arange(0, BLOCK_N)) % N
    offs_k = tl.arange(0, BLOCK_K)
    a_ptrs = a_ptr + offs_am[:, None] * stride_am + offs_k[None, :] * stride_ak
    b_ptrs = b_ptr + offs_k[:, None] * stride_bk + offs_bn[None, :] * stride_bn

    acc = tl.zeros((BLOCK_M, BLOCK_N), dtype=tl.float32)
    for kk in range(0, tl.cdiv(K, BLOCK_K)):
        a = tl.load(a_ptrs, mask=offs_k[None, :] < K - kk * BLOCK_K, other=0.0)
        b = tl.load(b_ptrs, mask=offs_k[:, None] < K - kk * BLOCK_K, other=0.0)
        acc = tl.dot(a, b, acc)
        a_ptrs += BLOCK_K * stride_ak
        b_ptrs += BLOCK_K * stride_bk

    c = acc.to(c_ptr.dtype.element_ty)
    offs_cm = pid_m * BLOCK_M + tl.arange(0, BLOCK_M)
    offs_cn = pid_n * BLOCK_N + tl.arange(0, BLOCK_N)
    c_ptrs = c_ptr + offs_cm[:, None] * stride_cm + offs_cn[None, :] * stride_cn
    mask = (offs_cm[:, None] < M) & (offs_cn[None, :] < N)
    tl.store(c_ptrs, c, mask=mask)

# config = {"BLOCK_K": 64, "BLOCK_M": 128, "BLOCK_N": 256, "GROUP_M": 8, "arch": "sm_100", "dtype": "fp32", "num_ctas": 1, "num_stages": 3, "num_warps": 16}
# arch = sm_100


// ===== COMPILED SASS (sm_100a) =====

	.target	sm_100a

	.elftype	@"ET_EXEC"


//--------------------- .note.nv.tkinfo           --------------------------
	.section	.note.nv.tkinfo,"",@"SHT_NOTE"
	.sectionflags	@"SHF_NOTE_NV_TKINFO"
	.tkinfo
        /*0018*/ 	.word	0x00000081
        /*0030*/ 	.string	""
        /*0030*/ 	.string	"ptxas-blackwell"
        /*0030*/ 	.string	"Cuda compilation tools, release 12.9, V12.9.86"
        /*0030*/ 	.string	"Build cuda_12.9.r12.9/compiler.36037853_0"
        /*0030*/ 	.string	"-v  -suppress-debug-info  -lineinfo  -arch sm_100a "



//--------------------- .note.nv.cuver            --------------------------
	.section	.note.nv.cuver,"",@"SHT_NOTE"
	.sectionflags	@"SHF_NOTE_NV_CUVER"
        /*0018*/ 	.short	0x0001
        /*001a*/ 	.short	0x0064
        /*001c*/ 	.short	0x0001
        /*001e*/ 	.short	0x0000
        /*0020*/ 	.short	0x0001
        /*0022*/ 	.short	0x0000


//--------------------- .nv.info                  --------------------------
	.section	.nv.info,"",@"SHT_CUDA_INFO"
	.align	4


	//----- nvinfo : EIATTR_REGCOUNT
	.align		4
        /*0000*/ 	.byte	0x04, 0x2f
        /*0002*/ 	.short	(.L_1 - .L_0)
	.align		4
.L_0:
        /*0004*/ 	.word	index@(matmul_kernel)
        /*0008*/ 	.word	0x00000080


	//----- nvinfo : EIATTR_FRAME_SIZE
	.align		4
.L_1:
        /*000c*/ 	.byte	0x04, 0x11
        /*000e*/ 	.short	(.L_3 - .L_2)
	.align		4
.L_2:
        /*0010*/ 	.word	index@(matmul_kernel)
        /*0014*/ 	.word	0x00000190


	//----- nvinfo : EIATTR_MIN_STACK_SIZE
	.align		4
.L_3:
        /*0018*/ 	.byte	0x04, 0x12
        /*001a*/ 	.short	(.L_5 - .L_4)
	.align		4
.L_4:
        /*001c*/ 	.word	index@(matmul_kernel)
        /*0020*/ 	.word	0x00000190
.L_5:


//--------------------- .nv.info.matmul_kernel    --------------------------
	.section	.nv.info.matmul_kernel,"",@"SHT_CUDA_INFO"
	.sectionflags	@""
	.align	4


	//----- nvinfo : EIATTR_CUDA_API_VERSION
	.align		4
        /*0000*/ 	.byte	0x04, 0x37
        /*0002*/ 	.short	(.L_7 - .L_6)
.L_6:
        /*0004*/ 	.word	0x00000081


	//----- nvinfo : EIATTR_KPARAM_INFO
	.align		4
.L_7:
        /*0008*/ 	.byte	0x04, 0x17
        /*000a*/ 	.short	(.L_9 - .L_8)
.L_8:
        /*000c*/ 	.word	0x00000000
        /*0010*/ 	.short	0x000d
        /*0012*/ 	.short	0x0048
        /*0014*/ 	.byte	0x00, 0xf4, 0x21, 0x00


	//----- nvinfo : EIATTR_KPARAM_INFO
	.align		4
.L_9:
        /*0018*/ 	.byte	0x04, 0x17
        /*001a*/ 	.short	(.L_11 - .L_10)
.L_10:
        /*001c*/ 	.word	0x00000000
        /*0020*/ 	.short	0x000c
        /*0022*/ 	.short	0x0040
        /*0024*/ 	.byte	0x00, 0xf4, 0x21, 0x00


	//----- nvinfo : EIATTR_KPARAM_INFO
	.align		4
.L_11:
        /*0028*/ 	.byte	0x04, 0x17
        /*002a*/ 	.short	(.L_13 - .L_12)
.L_12:
        /*002c*/ 	.word	0x00000000
        /*0030*/ 	.short	0x000b
        /*0032*/ 	.short	0x0038
        /*0034*/ 	.byte	0x00, 0xf0, 0x11, 0x00


	//----- nvinfo : EIATTR_KPARAM_INFO
	.align		4
.L_13:
        /*0038*/ 	.byte	0x04, 0x17
        /*003a*/ 	.short	(.L_15 - .L_14)
.L_14:
        /*003c*/ 	.word	0x00000000
        /*0040*/ 	.short	0x000a
        /*0042*/ 	.short	0x0034
        /*0044*/ 	.byte	0x00, 0xf0, 0x11, 0x00


	//----- nvinfo : EIATTR_KPARAM_INFO
	.align		4
.L_15:
        /*0048*/ 	.byte	0x04, 0x17
        /*004a*/ 	.short	(.L_17 - .L_16)
.L_16:
        /*004c*/ 	.word	0x00000000
        /*0050*/ 	.short	0x0009
        /*0052*/ 	.short	0x0030
        /*0054*/ 	.byte	0x00, 0xf0, 0x11, 0x00


	//----- nvinfo : EIATTR_KPARAM_INFO
	.align		4
.L_17:
        /*0058*/ 	.byte	0x04, 0x17
        /*005a*/ 	.short	(.L_19 - .L_18)
.L_18:
        /*005c*/ 	.word	0x00000000
        /*0060*/ 	.short	0x0008
        /*0062*/ 	.short	0x002c
        /*0064*/ 	.byte	0x00, 0xf0, 0x11, 0x00


	//----- nvinfo : EIATTR_KPARAM_INFO
	.align		4
.L_19:
        /*0068*/ 	.byte	0x04, 0x17
        /*006a*/ 	.short	(.L_21 - .L_20)
.L_20:
        /*006c*/ 	.word	0x00000000
        /*0070*/ 	.short	0x0007
        /*0072*/ 	.short	0x0028
        /*0074*/ 	.byte	0x00, 0xf0, 0x11, 0x00


	//----- nvinfo : EIATTR_KPARAM_INFO
	.align		4
.L_21:
        /*0078*/ 	.byte	0x04, 0x17
        /*007a*/ 	.short	(.L_23 - .L_22)
.L_22:
        /*007c*/ 	.word	0x00000000
        /*0080*/ 	.short	0x0006
        /*0082*/ 	.short	0x0024
        /*0084*/ 	.byte	0x00, 0xf0, 0x11, 0x00


	//----- nvinfo : EIATTR_KPARAM_INFO
	.align		4
.L_23:
        /*0088*/ 	.byte	0x04, 0x17
        /*008a*/ 	.short	(.L_25 - .L_24)
.L_24:
        /*008c*/ 	.word	0x00000000
        /*0090*/ 	.short	0x0005
        /*0092*/ 	.short	0x0020
        /*0094*/ 	.byte	0x00, 0xf0, 0x11, 0x00


	//----- nvinfo : EIATTR_KPARAM_INFO
	.align		4
.L_25:
        /*0098*/ 	.byte	0x04, 0x17
        /*009a*/ 	.short	(.L_27 - .L_26)
.L_26:
        /*009c*/ 	.word	0x00000000
        /*00a0*/ 	.short	0x0004
        /*00a2*/ 	.short	0x001c
        /*00a4*/ 	.byte	0x00, 0xf0, 0x11, 0x00


	//----- nvinfo : EIATTR_KPARAM_INFO
	.align		4
.L_27:
        /*00a8*/ 	.byte	0x04, 0x17
        /*00aa*/ 	.short	(.L_29 - .L_28)
.L_28:
        /*00ac*/ 	.word	0x00000000
        /*00b0*/ 	.short	0x0003
        /*00b2*/ 	.short	0x0018
        /*00b4*/ 	.byte	0x00, 0xf0, 0x11, 0x00


	//----- nvinfo : EIATTR_KPARAM_INFO
	.align		4
.L_29:
        /*00b8*/ 	.byte	0x04, 0x17
        /*00ba*/ 	.short	(.L_31 - .L_30)
.L_30:
        /*00bc*/ 	.word	0x00000000
        /*00c0*/ 	.short	0x0002
        /*00c2*/ 	.short	0x0010
        /*00c4*/ 	.byte	0x00, 0xf4, 0x21, 0x00


	//----- nvinfo : EIATTR_KPARAM_INFO
	.align		4
.L_31:
        /*00c8*/ 	.byte	0x04, 0x17
        /*00ca*/ 	.short	(.L_33 - .L_32)
.L_32:
        /*00cc*/ 	.word	0x00000000
        /*00d0*/ 	.short	0x0001
        /*00d2*/ 	.short	0x0008
        /*00d4*/ 	.byte	0x00, 0xf4, 0x21, 0x00


	//----- nvinfo : EIATTR_KPARAM_INFO
	.align		4
.L_33:
        /*00d8*/ 	.byte	0x04, 0x17
        /*00da*/ 	.short	(.L_35 - .L_34)
.L_34:
        /*00dc*/ 	.word	0x00000000
        /*00e0*/ 	.short	0x0000
        /*00e2*/ 	.short	0x0000
        /*00e4*/ 	.byte	0x00, 0xf4, 0x21, 0x00


	//----- nvinfo : EIATTR_SPARSE_MMA_MASK
	.align		4
.L_35:
        /*00e8*/ 	.byte	0x03, 0x50
        /*00ea*/ 	.short	0x0000


	//----- nvinfo : EIATTR_MAXREG_COUNT
	.align		4
        /*00ec*/ 	.byte	0x03, 0x1b
        /*00ee*/ 	.short	0x0080


	//----- nvinfo : EIATTR_NUM_BARRIERS
	.align		4
        /*00f0*/ 	.byte	0x02, 0x4c
        /*00f2*/ 	.byte	0x01
	.zero		1


	//----- nvinfo : EIATTR_ANNOTATIONS
	.align		4
        /*00f4*/ 	.byte	0x04, 0x55
        /*00f6*/ 	.short	(.L_37 - .L_36)


	//   ....[0]....
.L_36:
        /*00f8*/ 	.word	0x00000001
        /*00fc*/ 	.byte	0xb0, 0x08, 0x00, 0x00, 0x01, 0x00, 0x00, 0x00, 0xe0, 0x16, 0x00, 0x00, 0x01, 0x00, 0x00, 0x00
        /* <DEDUP_REMOVED lines=151> */
        /*0a7c*/ 	.byte	0x60, 0x9e, 0x00, 0x00, 0x01, 0x00, 0x00, 0x00, 0x70, 0x9e, 0x00, 0x00


	//----- nvinfo : EIATTR_VRC_CTA_INIT_COUNT
	.align		4
.L_37:
        /*0a88*/ 	.byte	0x02, 0x4a
	.zero		1
	.zero		1


	//----- nvinfo : EIATTR_EXIT_INSTR_OFFSETS
	.align		4
        /*0a8c*/ 	.byte	0x04, 0x1c
        /*0a8e*/ 	.short	(.L_39 - .L_38)


	//   ....[0]....
.L_38:
        /*0a90*/ 	.word	0x0000b0a0


	//   ....[1]....
        /*0a94*/ 	.word	0x0000b0c0


	//----- nvinfo : EIATTR_REQNTID
	.align		4
.L_39:
        /*0a98*/ 	.byte	0x04, 0x10
        /*0a9a*/ 	.short	(.L_41 - .L_40)
.L_40:
        /*0a9c*/ 	.word	0x00000200
        /*0aa0*/ 	.word	0x00000001
        /*0aa4*/ 	.word	0x00000001


	//----- nvinfo : EIATTR_CBANK_PARAM_SIZE
	.align		4
.L_41:
        /*0aa8*/ 	.byte	0x03, 0x19
        /*0aaa*/ 	.short	0x0050


	//----- nvinfo : EIATTR_PARAM_CBANK
	.align		4
        /*0aac*/ 	.byte	0x04, 0x0a
        /*0aae*/ 	.short	(.L_43 - .L_42)
	.align		4
.L_42:
        /*0ab0*/ 	.word	index@(.nv.constant0.matmul_kernel)
        /*0ab4*/ 	.short	0x0380
        /*0ab6*/ 	.short	0x0050


	//----- nvinfo : EIATTR_SW_WAR
	.align		4
.L_43:
        /*0ab8*/ 	.byte	0x04, 0x36
        /*0aba*/ 	.short	(.L_45 - .L_44)
.L_44:
        /*0abc*/ 	.word	0x00000008
.L_45:


//--------------------- .nv.compat                --------------------------
	.section	.nv.compat,"",@"SHT_CUDA_COMPAT_INFO"
	.align	4
        /*0000*/ 	.byte	0x02, 0x02, 0x01, 0x00, 0x02, 0x05, 0x05, 0x00, 0x02, 0x03, 0x00, 0x00, 0x02, 0x06, 0x01, 0x00


//--------------------- .nv.callgraph             --------------------------
	.section	.nv.callgraph,"",@"SHT_CUDA_CALLGRAPH"
	.align	4
	.sectionentsize	8
	.align		4
        /*0000*/ 	.word	0x00000000
	.align		4
        /*0004*/ 	.word	0xffffffff
	.align		4
        /*0008*/ 	.word	0x00000000
	.align		4
        /*000c*/ 	.word	0xfffffffe
	.align		4
        /*0010*/ 	.word	0x00000000
	.align		4
        /*0014*/ 	.word	0xfffffffd
	.align		4
        /*0018*/ 	.word	0x00000000
	.align		4
        /*001c*/ 	.word	0xfffffffc


//--------------------- .text.matmul_kernel       --------------------------
	.section	.text.matmul_kernel,"ax",@progbits
	.align	128
        .global         matmul_kernel
        .type           matmul_kernel,@function
        .size           matmul_kernel,(.L_x_3 - matmul_kernel)
        .other          matmul_kernel,@"STO_CUDA_ENTRY STV_DEFAULT"
matmul_kernel:
.text.matmul_kernel:
[----:B------:R-:W1:Y:S08]  /*0000*/  LDC R1, c[0x0][0x37c] ;  /* 0x0000df00ff017b82 */ /* 0x000e700000000800 */
[----:B------:R-:W2:Y:S01]  /*0010*/  LDC.64 R108, c[0x0][0x398] ;  /* 0x0000e600ff6c7b82 */ /* 0x000ea20000000a00 */
[----:B------:R-:W3:Y:S01]  /*0020*/  S2R R7, SR_CTAID.X ;  /* 0x0000000000077919 */ /* 0x000ee20000002500 */
[----:B------:R-:W4:Y:S01]  /*0030*/  LDCU.128 UR8, c[0x0][0x3a0] ;  /* 0x00007400ff0877ac */ /* 0x000f220008000c00 */
[----:B-1----:R-:W-:Y:S01]  /*0040*/  VIADD R1, R1, 0xfffffe70 ;  /* 0xfffffe7001017836 */ /* 0x002fe20000000000 */
[----:B------:R-:W1:Y:S01]  /*0050*/  S2R R54, SR_TID.X ;  /* 0x0000000000367919 */ /* 0x000e620000002100 */
[----:B------:R-:W5:Y:S03]  /*0060*/  LDCU.128 UR20, c[0x0][0x380] ;  /* 0x00007000ff1477ac */ /* 0x000f660008000c00 */
[----:B------:R-:W1:Y:S01]  /*0070*/  S2UR UR7, SR_CgaCtaId ;  /* 0x00000000000779c3 */ /* 0x000e620000008800 */
[----:B------:R-:W1:Y:S01]  /*0080*/  LDCU.64 UR16, c[0x0][0x358] ;  /* 0x00006b00ff1077ac */ /* 0x000e620008000a00 */
[----:B----4-:R-:W-:Y:S01]  /*0090*/  UIADD3 UR5, UPT, UPT, UR8, 0x3f, URZ ;  /* 0x0000003f08057890 */ /* 0x010fe2000fffe0ff */
[----:B------:R-:W-:Y:S01]  /*00a0*/  IMAD.U32 R55, RZ, RZ, UR10 ;  /* 0x0000000aff377e24 */ /* 0x000fe2000f8e00ff */
[----:B------:R-:W-:Y:S01]  /*00b0*/  UIADD3 UR6, UPT, UPT, UR8, -0x40, URZ ;  /* 0xffffffc008067890 */ /* 0x000fe2000fffe0ff */
[----:B--2---:R-:W-:Y:S01]  /*00c0*/  VIADD R0, R109, 0xff ;  /* 0x000000ff6d007836 */ /* 0x004fe20000000000 */
[----:B------:R-:W-:-:S04]  /*00d0*/  UISETP.GT.AND UP0, UPT, UR5, 0x3f, UPT ;  /* 0x0000003f0500788c */ /* 0x000fc8000bf04270 */
[----:B------:R-:W-:Y:S01]  /*00e0*/  SHF.R.S32.HI R3, RZ, 0x1f, R0 ;  /* 0x0000001fff037819 */ /* 0x000fe20000011400 */
[----:B------:R-:W-:-:S03]  /*00f0*/  USEL UR4, URZ, 0x4, !UP0 ;  /* 0x00000004ff047887 */ /* 0x000fc6000c000000 */
[----:B------:R-:W-:Y:S02]  /*0100*/  LEA.HI R3, R3, R0, RZ, 0x8 ;  /* 0x0000000003037211 */ /* 0x000fe400078f40ff */
[----:B---3--:R-:W-:Y:S02]  /*0110*/  IABS R8, R7 ;  /* 0x0000000700087213 */ /* 0x008fe40000000000 */
[----:B------:R-:W-:Y:S02]  /*0120*/  SHF.R.S32.HI R3, RZ, 0x8, R3 ;  /* 0x00000008ff037819 */ /* 0x000fe40000011403 */
[----:B-1----:R-:W-:Y:S02]  /*0130*/  SHF.R.U32.HI R110, RZ, 0x7, R54 ;  /* 0x00000007ff6e7819 */ /* 0x002fe40000011636 */
[----:B------:R-:W-:Y:S01]  /*0140*/  LOP3.LUT R114, R54, 0x3f, RZ, 0xc0, !PT ;  /* 0x0000003f36727812 */ /* 0x000fe200078ec0ff */
[----:B------:R-:W-:Y:S01]  /*0150*/  IMAD.SHL.U32 R4, R3, 0x8, RZ ;  /* 0x0000000803047824 */ /* 0x000fe200078e00ff */
[----:B------:R-:W-:-:S04]  /*0160*/  SGXT.U32 R110, R110, 0x2 ;  /* 0x000000026e6e781a */ /* 0x000fc80000000000 */
[-C--:B------:R-:W-:Y:S01]  /*0170*/  IABS R5, R4.reuse ;  /* 0x0000000400057213 */ /* 0x080fe20000000000 */
[C---:B------:R-:W-:Y:S01]  /*0180*/  IMAD R52, R110.reuse, UR10, RZ ;  /* 0x0000000a6e347c24 */ /* 0x040fe2000f8e02ff */
[----:B------:R-:W-:Y:S02]  /*0190*/  IABS R10, R4 ;  /* 0x00000004000a7213 */ /* 0x000fe40000000000 */
[----:B------:R-:W1:Y:S01]  /*01a0*/  I2F.RP R0, R5 ;  /* 0x0000000500007306 */ /* 0x000e620000209400 */
[C---:B------:R-:W-:Y:S01]  /*01b0*/  LOP3.LUT R56, R110.reuse, 0x4, RZ, 0xfc, !PT ;  /* 0x000000046e387812 */ /* 0x040fe200078efcff */
[C---:B------:R-:W-:Y:S01]  /*01c0*/  IMAD R50, R55.reuse, 0x4, R52 ;  /* 0x0000000437327824 */ /* 0x040fe200078e0234 */
[C---:B------:R-:W-:Y:S02]  /*01d0*/  LOP3.LUT R48, R110.reuse, 0x8, RZ, 0xfc, !PT ;  /* 0x000000086e307812 */ /* 0x040fe400078efcff */
[C---:B------:R-:W-:Y:S01]  /*01e0*/  LOP3.LUT R112, R110.reuse, 0xc, RZ, 0xfc, !PT ;  /* 0x0000000c6e707812 */ /* 0x040fe200078efcff */
[----:B------:R-:W-:Y:S01]  /*01f0*/  IMAD R46, R55, 0x4, R50 ;  /* 0x00000004372e7824 */ /* 0x000fe200078e0232 */
[----:B------:R-:W-:Y:S01]  /*0200*/  LOP3.LUT R113, R110, 0x18, RZ, 0xfc, !PT ;  /* 0x000000186e717812 */ /* 0x000fe200078efcff */
[----:B-1----:R-:W1:Y:S02]  /*0210*/  MUFU.RCP R0, R0 ;  /* 0x0000000000007308 */ /* 0x002e640000001000 */
[----:B-1----:R-:W-:-:S02]  /*0220*/  VIADD R2, R0, 0xffffffe ;  /* 0x0ffffffe00027836 */ /* 0x002fc40000000000 */
[----:B------:R-:W-:-:S04]  /*0230*/  IMAD.MOV R0, RZ, RZ, -R10 ;  /* 0x000000ffff007224 */ /* 0x000fc800078e0a0a */
[----:B------:R1:W2:Y:S01]  /*0240*/  F2I.FTZ.U32.TRUNC.NTZ R3, R2 ;  /* 0x0000000200037305 */ /* 0x0002a2000021f000 */
[----:B------:R-:W-:Y:S02]  /*0250*/  IMAD.SHL.U32 R10, R54, 0x4, RZ ;  /* 0x00000004360a7824 */ /* 0x000fe400078e00ff */
[----:B-1----:R-:W-:Y:S02]  /*0260*/  IMAD.MOV.U32 R2, RZ, RZ, RZ ;  /* 0x000000ffff027224 */ /* 0x002fe400078e00ff */
[----:B--2---:R-:W-:-:S04]  /*0270*/  IMAD.MOV R6, RZ, RZ, -R3 ;  /* 0x000000ffff067224 */ /* 0x004fc800078e0a03 */
[----:B------:R-:W-:Y:S02]  /*0280*/  IMAD R9, R6, R5, RZ ;  /* 0x0000000506097224 */ /* 0x000fe400078e02ff */
[----:B------:R-:W-:Y:S01]  /*0290*/  IMAD.MOV.U32 R6, RZ, RZ, R8 ;  /* 0x000000ffff067224 */ /* 0x000fe200078e0008 */
[----:B------:R-:W-:Y:S01]  /*02a0*/  SHF.R.U32.HI R8, RZ, 0x6, R54 ;  /* 0x00000006ff087819 */ /* 0x000fe20000011636 */
[----:B------:R-:W-:-:S03]  /*02b0*/  IMAD.HI.U32 R3, R3, R9, R2 ;  /* 0x0000000903037227 */ /* 0x000fc600078e0002 */
[----:B------:R-:W-:-:S03]  /*02c0*/  SGXT.U32 R8, R8, 0x3 ;  /* 0x000000030808781a */ /* 0x000fc60000000000 */
[----:B------:R-:W-:-:S04]  /*02d0*/  IMAD.HI.U32 R3, R3, R6, RZ ;  /* 0x0000000603037227 */ /* 0x000fc800078e00ff */
[----:B------:R-:W-:-:S05]  /*02e0*/  IMAD R0, R3, R0, R6 ;  /* 0x0000000003007224 */ /* 0x000fca00078e0206 */
[----:B------:R-:W-:-:S13]  /*02f0*/  ISETP.GT.U32.AND P1, PT, R5, R0, PT ;  /* 0x000000000500720c */ /* 0x000fda0003f24070 */
[----:B------:R-:W-:Y:S02]  /*0300*/  @!P1 IMAD.IADD R0, R0, 0x1, -R5 ;  /* 0x0000000100009824 */ /* 0x000fe400078e0a05 */
[----:B------:R-:W-:Y:S01]  /*0310*/  @!P1 VIADD R3, R3, 0x1 ;  /* 0x0000000103039836 */ /* 0x000fe20000000000 */
[----:B------:R-:W-:Y:S02]  /*0320*/  ISETP.NE.AND P1, PT, R4, RZ, PT ;  /* 0x000000ff0400720c */ /* 0x000fe40003f25270 */
[----:B------:R-:W-:Y:S02]  /*0330*/  ISETP.GE.U32.AND P0, PT, R0, R5, PT ;  /* 0x000000050000720c */ /* 0x000fe40003f06070 */
[----:B------:R-:W-:-:S04]  /*0340*/  LOP3.LUT R0, R7, R4, RZ, 0x3c, !PT ;  /* 0x0000000407007212 */ /* 0x000fc800078e3cff */
[----:B------:R-:W-:Y:S01]  /*0350*/  ISETP.GE.AND P2, PT, R0, RZ, PT ;  /* 0x000000ff0000720c */ /* 0x000fe20003f46270 */
[----:B------:R-:W-:-:S06]  /*0360*/  VIADD R0, R108, 0x7f ;  /* 0x0000007f6c007836 */ /* 0x000fcc0000000000 */
[----:B------:R-:W-:-:S04]  /*0370*/  @P0 VIADD R3, R3, 0x1 ;  /* 0x0000000103030836 */ /* 0x000fc80000000000 */
[----:B------:R-:W-:Y:S01]  /*0380*/  IMAD.MOV.U32 R2, RZ, RZ, R3 ;  /* 0x000000ffff027224 */ /* 0x000fe200078e0003 */
[----:B------:R-:W-:-:S03]  /*0390*/  SHF.R.S32.HI R3, RZ, 0x1f, R0 ;  /* 0x0000001fff037819 */ /* 0x000fc60000011400 */
[----:B------:R-:W-:Y:S01]  /*03a0*/  @!P2 IMAD.MOV R2, RZ, RZ, -R2 ;  /* 0x000000ffff02a224 */ /* 0x000fe200078e0a02 */
[----:B------:R-:W-:Y:S02]  /*03b0*/  @!P1 LOP3.LUT R2, RZ, R4, RZ, 0x33, !PT ;  /* 0x00000004ff029212 */ /* 0x000fe400078e33ff */
[----:B------:R-:W-:-:S03]  /*03c0*/  LEA.HI R3, R3, R0, RZ, 0x7 ;  /* 0x0000000003037211 */ /* 0x000fc600078f38ff */
[----:B------:R-:W-:Y:S02]  /*03d0*/  IMAD.SHL.U32 R12, R2, 0x8, RZ ;  /* 0x00000008020c7824 */ /* 0x000fe400078e00ff */
[----:B------:R-:W-:-:S03]  /*03e0*/  IMAD.MOV R2, RZ, RZ, -R2 ;  /* 0x000000ffff027224 */ /* 0x000fc600078e0a02 */
[----:B------:R-:W-:Y:S01]  /*03f0*/  LEA.HI.SX32 R3, R3, -R12, 0x19 ;  /* 0x8000000c03037211 */ /* 0x000fe200078fcaff */
[----:B------:R-:W-:Y:S02]  /*0400*/  IMAD R14, R4, R2, R7 ;  /* 0x00000002040e7224 */ /* 0x000fe400078e0207 */
[----:B------:R-:W-:Y:S01]  /*0410*/  IMAD.MOV.U32 R4, RZ, RZ, RZ ;  /* 0x000000ffff047224 */ /* 0x000fe200078e00ff */
[----:B------:R-:W-:Y:S02]  /*0420*/  VIMNMX R17, PT, PT, R3, 0x8, PT ;  /* 0x0000000803117848 */ /* 0x000fe40003fe0100 */
[----:B------:R-:W-:Y:S02]  /*0430*/  IABS R3, R109 ;  /* 0x0000006d00037213 */ /* 0x000fe40000000000 */
[----:B------:R-:W-:-:S03]  /*0440*/  IABS R9, R17 ;  /* 0x0000001100097213 */ /* 0x000fc60000000000 */
[----:B------:R-:W-:Y:S01]  /*0450*/  IMAD.MOV.U32 R2, RZ, RZ, R3 ;  /* 0x000000ffff027224 */ /* 0x000fe200078e0003 */
[----:B------:R-:W1:Y:S08]  /*0460*/  I2F.RP R0, R9 ;  /* 0x0000000900007306 */ /* 0x000e700000209400 */
[----:B-1----:R-:W1:Y:S02]  /*0470*/  MUFU.RCP R0, R0 ;  /* 0x0000000000007308 */ /* 0x002e640000001000 */
[----:B-1----:R-:W-:Y:S01]  /*0480*/  VIADD R5, R0, 0xffffffe ;  /* 0x0ffffffe00057836 */ /* 0x002fe20000000000 */
[----:B------:R-:W-:-:S05]  /*0490*/  IABS R0, R17 ;  /* 0x0000001100007213 */ /* 0x000fca0000000000 */
[----:B------:R-:W1:Y:S01]  /*04a0*/  F2I.FTZ.U32.TRUNC.NTZ R5, R5 ;  /* 0x0000000500057305 */ /* 0x000e62000021f000 */
[----:B------:R-:W-:Y:S02]  /*04b0*/  IMAD.MOV R0, RZ, RZ, -R0 ;  /* 0x000000ffff007224 */ /* 0x000fe400078e0a00 */
[----:B-1----:R-:W-:-:S04]  /*04c0*/  IMAD.MOV R6, RZ, RZ, -R5 ;  /* 0x000000ffff067224 */ /* 0x002fc800078e0a05 */
[----:B------:R-:W-:Y:S01]  /*04d0*/  IMAD R3, R6, R9, RZ ;  /* 0x0000000906037224 */ /* 0x000fe200078e02ff */
[----:B------:R-:W-:-:S03]  /*04e0*/  IABS R6, R14 ;  /* 0x0000000e00067213 */ /* 0x000fc60000000000 */
[----:B------:R-:W-:Y:S02]  /*04f0*/  IMAD.HI.U32 R4, R5, R3, R4 ;  /* 0x0000000305047227 */ /* 0x000fe400078e0004 */
[----:B------:R-:W1:Y:S02]  /*0500*/  I2F.RP R3, R2 ;  /* 0x0000000200037306 */ /* 0x000e640000209400 */
[----:B------:R-:W-:-:S04]  /*0510*/  IMAD.MOV.U32 R5, RZ, RZ, R6 ;  /* 0x000000ffff057224 */ /* 0x000fc800078e0006 */
[----:B------:R-:W-:-:S04]  /*0520*/  IMAD.HI.U32 R4, R4, R5, RZ ;  /* 0x0000000504047227 */ /* 0x000fc800078e00ff */
[----:B------:R-:W-:Y:S01]  /*0530*/  IMAD R0, R4, R0, R5 ;  /* 0x0000000004007224 */ /* 0x000fe200078e0205 */
[----:B------:R-:W-:-:S04]  /*0540*/  IABS R5, R108 ;  /* 0x0000006c00057213 */ /* 0x000fc80000000000 */
[----:B------:R-:W-:Y:S01]  /*0550*/  ISETP.GT.U32.AND P1, PT, R9, R0, PT ;  /* 0x000000000900720c */ /* 0x000fe20003f24070 */
[----:B-1----:R-:W1:Y:S08]  /*0560*/  MUFU.RCP R3, R3 ;  /* 0x0000000300037308 */ /* 0x002e700000001000 */
[----:B------:R-:W2:Y:S04]  /*0570*/  I2F.RP R6, R5 ;  /* 0x0000000500067306 */ /* 0x000ea80000209400 */
[----:B------:R-:W-:-:S02]  /*0580*/  @!P1 IMAD.IADD R0, R0, 0x1, -R9 ;  /* 0x0000000100009824 */ /* 0x000fc400078e0a09 */
[----:B------:R-:W-:Y:S01]  /*0590*/  @!P1 VIADD R4, R4, 0x1 ;  /* 0x0000000104049836 */ /* 0x000fe20000000000 */
[----:B------:R-:W-:Y:S02]  /*05a0*/  ISETP.NE.AND P1, PT, R17, RZ, PT ;  /* 0x000000ff1100720c */ /* 0x000fe40003f25270 */
[----:B------:R-:W-:Y:S01]  /*05b0*/  ISETP.GE.U32.AND P0, PT, R0, R9, PT ;  /* 0x000000090000720c */ /* 0x000fe20003f06070 */
[----:B-1----:R-:W-:Y:S01]  /*05c0*/  VIADD R7, R3, 0xffffffe ;  /* 0x0ffffffe03077836 */ /* 0x002fe20000000000 */
[----:B------:R-:W-:-:S04]  /*05d0*/  LOP3.LUT R0, R14, R17, RZ, 0x3c, !PT ;  /* 0x000000110e007212 */ /* 0x000fc800078e3cff */
[----:B------:R-:W-:Y:S01]  /*05e0*/  ISETP.GE.AND P2, PT, R0, RZ, PT ;  /* 0x000000ff0000720c */ /* 0x000fe20003f46270 */
[----:B------:R-:W1:Y:S06]  /*05f0*/  F2I.FTZ.U32.TRUNC.NTZ R7, R7 ;  /* 0x0000000700077305 */ /* 0x000e6c000021f000 */
[----:B------:R-:W-:Y:S01]  /*0600*/  @P0 VIADD R4, R4, 0x1 ;  /* 0x0000000104040836 */ /* 0x000fe20000000000 */
[----:B------:R-:W-:-:S03]  /*0610*/  ISETP.GE.AND P0, PT, R110, UR8, PT ;  /* 0x000000086e007c0c */ /* 0x000fc6000bf06270 */
[----:B------:R-:W-:Y:S02]  /*0620*/  IMAD.MOV.U32 R16, RZ, RZ, R4 ;  /* 0x000000ffff107224 */ /* 0x000fe400078e0004 */
[----:B--2---:R2:W3:Y:S02]  /*0630*/  MUFU.RCP R4, R6 ;  /* 0x0000000600047308 */ /* 0x0044e40000001000 */
[----:B------:R-:W-:Y:S01]  /*0640*/  @!P2 IMAD.MOV R16, RZ, RZ, -R16 ;  /* 0x000000ffff10a224 */ /* 0x000fe200078e0a10 */
[----:B------:R-:W-:Y:S01]  /*0650*/  @!P1 LOP3.LUT R16, RZ, R17, RZ, 0x33, !PT ;  /* 0x00000011ff109212 */ /* 0x000fe200078e33ff */
[----:B-1----:R-:W-:-:S04]  /*0660*/  IMAD.MOV R3, RZ, RZ, -R7 ;  /* 0x000000ffff037224 */ /* 0x002fc800078e0a07 */
[----:B------:R-:W-:Y:S02]  /*0670*/  IMAD R3, R3, R2, RZ ;  /* 0x0000000203037224 */ /* 0x000fe400078e02ff */
[----:B------:R-:W-:Y:S02]  /*0680*/  IMAD.SHL.U32 R107, R16, 0x100, RZ ;  /* 0x00000100106b7824 */ /* 0x000fe400078e00ff */
[----:B--2---:R-:W-:-:S04]  /*0690*/  IMAD.MOV.U32 R6, RZ, RZ, RZ ;  /* 0x000000ffff067224 */ /* 0x004fc800078e00ff */
[----:B------:R-:W-:Y:S01]  /*06a0*/  IMAD.HI.U32 R0, R7, R3, R6 ;  /* 0x0000000307007227 */ /* 0x000fe200078e0006 */
[----:B------:R-:W-:Y:S02]  /*06b0*/  LOP3.LUT R3, R107, R8, RZ, 0xfc, !PT ;  /* 0x000000086b037212 */ /* 0x000fe400078efcff */
[----:B------:R-:W-:Y:S01]  /*06c0*/  LOP3.LUT R6, R54, 0x1c0, RZ, 0xc0, !PT ;  /* 0x000001c036067812 */ /* 0x000fe200078ec0ff */
[----:B---3--:R-:W-:Y:S01]  /*06d0*/  VIADD R4, R4, 0xffffffe ;  /* 0x0ffffffe04047836 */ /* 0x008fe20000000000 */
[----:B------:R-:W-:Y:S02]  /*06e0*/  LOP3.LUT R18, R3, 0xf8, RZ, 0xfc, !PT ;  /* 0x000000f803127812 */ /* 0x000fe400078efcff */
[----:B------:R-:W-:Y:S02]  /*06f0*/  IABS R15, R3 ;  /* 0x00000003000f7213 */ /* 0x000fe40000000000 */
[----:B------:R-:W-:Y:S02]  /*0700*/  IABS R25, R18 ;  /* 0x0000001200197213 */ /* 0x000fe40000000000 */
[----:B------:R-:W-:Y:S01]  /*0710*/  SHF.R.U32.HI R13, RZ, 0x2, R6 ;  /* 0x00000002ff0d7819 */ /* 0x000fe20000011606 */
[----:B------:R-:W-:Y:S01]  /*0720*/  IMAD.HI.U32 R8, R0, R15, RZ ;  /* 0x0000000f00087227 */ /* 0x000fe200078e00ff */
[----:B------:R-:W-:-:S02]  /*0730*/  LOP3.LUT R7, R54, 0x180, RZ, 0xc0, !PT ;  /* 0x0000018036077812 */ /* 0x000fc400078ec0ff */
[----:B------:R-:W-:Y:S01]  /*0740*/  LOP3.LUT R19, R3, 0x8, RZ, 0xfc, !PT ;  /* 0x0000000803137812 */ /* 0x000fe200078efcff */
[----:B------:R-:W-:Y:S01]  /*0750*/  IMAD.HI.U32 R9, R0, R25, RZ ;  /* 0x0000001900097227 */ /* 0x000fe200078e00ff */
[----:B------:R-:W-:Y:S02]  /*0760*/  SHF.R.U32.HI R11, RZ, 0x2, R7 ;  /* 0x00000002ff0b7819 */ /* 0x000fe40000011607 */
[----:B------:R-:W-:Y:S01]  /*0770*/  IABS R43, R19 ;  /* 0x00000013002b7213 */ /* 0x000fe20000000000 */
[----:B------:R-:W-:Y:S01]  /*0780*/  IMAD.MOV R6, RZ, RZ, -R9 ;  /* 0x000000ffff067224 */ /* 0x000fe200078e0a09 */
[----:B------:R1:W2:Y:S01]  /*0790*/  F2I.FTZ.U32.TRUNC.NTZ R7, R4 ;  /* 0x0000000400077305 */ /* 0x0002a2000021f000 */
[----:B------:R-:W-:Y:S01]  /*07a0*/  IMAD.MOV R8, RZ, RZ, -R8 ;  /* 0x000000ffff087224 */ /* 0x000fe200078e0a08 */
[----:B------:R-:W-:Y:S01]  /*07b0*/  LOP3.LUT R106, R11, 0x7fc, R10, 0x78, !PT ;  /* 0x000007fc0b6a7812 */ /* 0x000fe200078e780a */
[C---:B------:R-:W-:Y:S01]  /*07c0*/  IMAD R25, R2.reuse, R6, R25 ;  /* 0x0000000602197224 */ /* 0x040fe200078e0219 */
[C---:B------:R-:W-:Y:S01]  /*07d0*/  LOP3.LUT R20, R3.reuse, 0x10, RZ, 0xfc, !PT ;  /* 0x0000001003147812 */ /* 0x040fe200078efcff */
[----:B------:R-:W-:Y:S01]  /*07e0*/  IMAD.U32 R9, RZ, RZ, UR4 ;  /* 0x00000004ff097e24 */ /* 0x000fe2000f8e00ff */
[----:B------:R-:W-:Y:S01]  /*07f0*/  LOP3.LUT R26, R3, 0xd8, RZ, 0xfc, !PT ;  /* 0x000000d8031a7812 */ /* 0x000fe200078efcff */
[C---:B------:R-:W-:Y:S01]  /*0800*/  IMAD R22, R2.reuse, R8, R15 ;  /* 0x0000000802167224 */ /* 0x040fe200078e020f */
[----:B------:R-:W-:Y:S01]  /*0810*/  ISETP.GT.U32.AND P2, PT, R2, R25, PT ;  /* 0x000000190200720c */ /* 0x000fe20003f44070 */
[----:B------:R-:W-:Y:S01]  /*0820*/  IMAD.MOV R8, RZ, RZ, -R16 ;  /* 0x000000ffff087224 */ /* 0x000fe200078e0a10 */
[----:B------:R-:W-:Y:S01]  /*0830*/  SEL R6, R9, RZ, !P0 ;  /* 0x000000ff09067207 */ /* 0x000fe20004000000 */
[----:B------:R-:W-:Y:S01]  /*0840*/  UMOV UR4, 0x400 ;  /* 0x0000040000047882 */ /* 0x000fe20000000000 */
[----:B-1----:R-:W-:Y:S01]  /*0850*/  LOP3.LUT R4, R13, 0x7fc, R10, 0x78, !PT ;  /* 0x000007fc0d047812 */ /* 0x002fe200078e780a */
[----:B------:R-:W-:Y:S01]  /*0860*/  IMAD.HI.U32 R10, R0, R43, RZ ;  /* 0x0000002b000a7227 */ /* 0x000fe200078e00ff */
[----:B------:R-:W-:Y:S01]  /*0870*/  ISETP.GT.U32.AND P0, PT, R2, R22, PT ;  /* 0x000000160200720c */ /* 0x000fe20003f04070 */
[----:B------:R-:W-:Y:S01]  /*0880*/  ULEA UR7, UR7, UR4, 0x18 ;  /* 0x0000000407077291 */ /* 0x000fe2000f8ec0ff */
[----:B------:R-:W-:Y:S01]  /*0890*/  IABS R15, R20 ;  /* 0x00000014000f7213 */ /* 0x000fe20000000000 */
[----:B------:R-:W-:Y:S01]  /*08a0*/  IMAD.MOV R10, RZ, RZ, -R10 ;  /* 0x000000ffff0a7224 */ /* 0x000fe200078e0a0a */
[----:B------:R2:W-:Y:S01]  /*08b0*/  STL [R1+0x118], R4 ;  /* 0x0001180401007387 */ /* 0x0005e20000100800 */
[----:B------:R-:W-:Y:S01]  /*08c0*/  ISETP.NE.U32.AND P1, PT, R6, RZ, PT ;  /* 0x000000ff0600720c */ /* 0x000fe20003f25070 */
[----:B------:R-:W-:Y:S01]  /*08d0*/  IMAD.MOV.U32 R6, RZ, RZ, RZ ;  /* 0x000000ffff067224 */ /* 0x000fe200078e00ff */
[----:B------:R-:W-:Y:S01]  /*08e0*/  ISETP.GE.AND P5, PT, R20, RZ, PT ;  /* 0x000000ff1400720c */ /* 0x000fe20003fa6270 */
[----:B------:R-:W-:Y:S01]  /*08f0*/  @!P2 IMAD.IADD R25, R25, 0x1, -R2 ;  /* 0x000000011919a824 */ /* 0x000fe200078e0a02 */
[----:B------:R-:W-:Y:S01]  /*0900*/  ISETP.GE.AND P2, PT, R19, RZ, PT ;  /* 0x000000ff1300720c */ /* 0x000fe20003f46270 */
[----:B------:R-:W-:Y:S01]  /*0910*/  IMAD R43, R2, R10, R43 ;  /* 0x0000000a022b7224 */ /* 0x000fe200078e022b */
[----:B------:R-:W-:Y:S01]  /*0920*/  LOP3.LUT R10, R3, 0x20, RZ, 0xfc, !PT ;  /* 0x00000020030a7812 */ /* 0x000fe200078efcff */
[----:B------:R-:W-:Y:S01]  /*0930*/  IMAD.HI.U32 R11, R0, R15, RZ ;  /* 0x0000000f000b7227 */ /* 0x000fe200078e00ff */
[----:B------:R-:W-:-:S02]  /*0940*/  ISETP.GT.U32.AND P3, PT, R2, R25, PT ;  /* 0x000000190200720c */ /* 0x000fc40003f64070 */
[----:B------:R-:W-:Y:S01]  /*0950*/  ISETP.GT.U32.AND P4, PT, R2, R43, PT ;  /* 0x0000002b0200720c */ /* 0x000fe20003f84070 */
[----:B------:R-:W-:Y:S01]  /*0960*/  @!P0 IMAD.IADD R22, R22, 0x1, -R2 ;  /* 0x0000000116168824 */ /* 0x000fe200078e0a02 */
[----:B------:R-:W-:Y:S01]  /*0970*/  IABS R23, R10 ;  /* 0x0000000a00177213 */ /* 0x000fe20000000000 */
[----:B--2---:R-:W-:Y:S01]  /*0980*/  IMAD.MOV R4, RZ, RZ, -R7 ;  /* 0x000000ffff047224 */ /* 0x004fe200078e0a07 */
[C---:B------:R-:W-:Y:S01]  /*0990*/  LOP3.LUT R16, R3.reuse, 0x48, RZ, 0xfc, !PT ;  /* 0x0000004803107812 */ /* 0x040fe200078efcff */
[----:B------:R-:W-:Y:S01]  /*09a0*/  IMAD.MOV R11, RZ, RZ, -R11 ;  /* 0x000000ffff0b7224 */ /* 0x000fe200078e0a0b */
[----:B------:R-:W-:Y:S01]  /*09b0*/  ISETP.GT.U32.AND P0, PT, R2, R22, PT ;  /* 0x000000160200720c */ /* 0x000fe20003f04070 */
[----:B------:R-:W-:Y:S01]  /*09c0*/  IMAD R13, R4, R5, RZ ;  /* 0x00000005040d7224 */ /* 0x000fe200078e02ff */
[C---:B------:R-:W-:Y:S01]  /*09d0*/  LOP3.LUT R20, R3.reuse, 0xc8, RZ, 0xfc, !PT ;  /* 0x000000c803147812 */ /* 0x040fe200078efcff */
[----:B------:R-:W-:Y:S01]  /*09e0*/  IMAD R44, R2, R11, R15 ;  /* 0x0000000b022c7224 */ /* 0x000fe200078e020f */
[----:B------:R-:W-:Y:S01]  /*09f0*/  LOP3.LUT R15, R3, 0x38, RZ, 0xfc, !PT ;  /* 0x00000038030f7812 */ /* 0x000fe200078efcff */
[----:B------:R-:W-:Y:S01]  /*0a00*/  IMAD.HI.U32 R4, R7, R13, R6 ;  /* 0x0000000d07047227 */ /* 0x000fe200078e0006 */
[----:B------:R-:W-:-:S02]  /*0a10*/  LOP3.LUT R7, R3, 0x18, RZ, 0xfc, !PT ;  /* 0x0000001803077812 */ /* 0x000fc400078efcff */
[----:B------:R-:W-:Y:S01]  /*0a20*/  ISETP.GT.U32.AND P6, PT, R2, R44, PT ;  /* 0x0000002c0200720c */ /* 0x000fe20003fc4070 */
[--C-:B------:R-:W-:Y:S01]  /*0a30*/  @!P3 IMAD.IADD R25, R25, 0x1, -R2.reuse ;  /* 0x000000011919b824 */ /* 0x100fe200078e0a02 */
[----:B------:R-:W-:Y:S01]  /*0a40*/  ISETP.GE.AND P3, PT, R3, RZ, PT ;  /* 0x000000ff0300720c */ /* 0x000fe20003f66270 */
[--C-:B------:R-:W-:Y:S01]  /*0a50*/  @!P4 IMAD.IADD R43, R43, 0x1, -R2.reuse ;  /* 0x000000012b2bc824 */ /* 0x100fe200078e0a02 */
[----:B------:R-:W-:Y:S01]  /*0a60*/  IABS R11, R7 ;  /* 0x00000007000b7213 */ /* 0x000fe20000000000 */
[----:B------:R-:W-:Y:S01]  /*0a70*/  @!P0 IMAD.IADD R22, R22, 0x1, -R2 ;  /* 0x0000000116168824 */ /* 0x000fe200078e0a02 */
[----:B------:R-:W-:Y:S01]  /*0a80*/  ISETP.GE.AND P0, PT, R7, RZ, PT ;  /* 0x000000ff0700720c */ /* 0x000fe20003f06270 */
[----:B------:R-:W-:Y:S01]  /*0a90*/  IMAD R8, R17, R8, R14 ;  /* 0x0000000811087224 */ /* 0x000fe200078e020e */
[----:B------:R-:W-:Y:S01]  /*0aa0*/  ISETP.GT.U32.AND P4, PT, R2, R43, PT ;  /* 0x0000002b0200720c */ /* 0x000fe20003f84070 */
[----:B------:R-:W-:Y:S01]  /*0ab0*/  IMAD.HI.U32 R7, R0, R11, RZ ;  /* 0x0000000b00077227 */ /* 0x000fe200078e00ff */
[----:B------:R-:W-:-:S02]  /*0ac0*/  LOP3.LUT R14, R3, 0x30, RZ, 0xfc, !PT ;  /* 0x00000030030e7812 */ /* 0x000fc400078efcff */
[C---:B------:R-:W-:Y:S01]  /*0ad0*/  LOP3.LUT R17, R3.reuse, 0x58, RZ, 0xfc, !PT ;  /* 0x0000005803117812 */ /* 0x040fe200078efcff */
[----:B------:R-:W-:Y:S01]  /*0ae0*/  IMAD.IADD R6, R12, 0x1, R8 ;  /* 0x000000010c067824 */ /* 0x000fe200078e0208 */
[----:B------:R-:W-:Y:S01]  /*0af0*/  LOP3.LUT R12, R3, 0x28, RZ, 0xfc, !PT ;  /* 0x00000028030c7812 */ /* 0x000fe200078efcff */
[----:B------:R-:W-:Y:S01]  /*0b00*/  IMAD.MOV R7, RZ, RZ, -R7 ;  /* 0x000000ffff077224 */ /* 0x000fe200078e0a07 */
[----:B------:R-:W-:Y:S01]  /*0b10*/  IABS R19, R14 ;  /* 0x0000000e00137213 */ /* 0x000fe20000000000 */
[----:B------:R-:W-:Y:S01]  /*0b20*/  @!P3 IMAD.MOV R22, RZ, RZ, -R22 ;  /* 0x000000ffff16b224 */ /* 0x000fe200078e0a16 */
[----:B------:R-:W-:Y:S01]  /*0b30*/  ISETP.GE.AND P3, PT, R18, RZ, PT ;  /* 0x000000ff1200720c */ /* 0x000fe20003f66270 */
[----:B------:R-:W-:Y:S01]  /*0b40*/  IMAD R18, R2, R7, R11 ;  /* 0x0000000702127224 */ /* 0x000fe200078e020b */
[----:B------:R-:W-:Y:S01]  /*0b50*/  IABS R13, R12 ;  /* 0x0000000c000d7213 */ /* 0x000fe20000000000 */
[--C-:B------:R-:W-:Y:S01]  /*0b60*/  @!P4 IMAD.IADD R43, R43, 0x1, -R2.reuse ;  /* 0x000000012b2bc824 */ /* 0x100fe200078e0a02 */
[----:B------:R-:W-:Y:S01]  /*0b70*/  IABS R11, R15 ;  /* 0x0000000f000b7213 */ /* 0x000fe20000000000 */
[----:B------:R-:W-:Y:S01]  /*0b80*/  @!P6 IMAD.IADD R44, R44, 0x1, -R2 ;  /* 0x000000012c2ce824 */ /* 0x000fe200078e0a02 */
[----:B------:R-:W-:Y:S01]  /*0b90*/  ISETP.GT.U32.AND P4, PT, R2, R18, PT ;  /* 0x000000120200720c */ /* 0x000fe20003f84070 */
[----:B------:R-:W-:Y:S01]  /*0ba0*/  IMAD.HI.U32 R7, R0, R13, RZ ;  /* 0x0000000d00077227 */ /* 0x000fe200078e00ff */
[----:B------:R-:W-:-:S02]  /*0bb0*/  IABS R39, R17 ;  /* 0x0000001100277213 */ /* 0x000fc40000000000 */
[----:B------:R-:W-:Y:S01]  /*0bc0*/  ISETP.GT.U32.AND P6, PT, R2, R44, PT ;  /* 0x0000002c0200720c */ /* 0x000fe20003fc4070 */
[----:B------:R-:W-:Y:S01]  /*0bd0*/  IMAD.MOV R7, RZ, RZ, -R7 ;  /* 0x000000ffff077224 */ /* 0x000fe200078e0a07 */
[----:B------:R-:W-:Y:S01]  /*0be0*/  IABS R29, R20 ;  /* 0x00000014001d7213 */ /* 0x000fe20000000000 */
[----:B------:R-:W-:Y:S01]  /*0bf0*/  IMAD.HI.U32 R8, R0, R23, RZ ;  /* 0x0000001700087227 */ /* 0x000fe200078e00ff */
[----:B------:R-:W-:Y:S02]  /*0c00*/  IABS R47, R26 ;  /* 0x0000001a002f7213 */ /* 0x000fe40000000000 */
[C---:B------:R-:W-:Y:S01]  /*0c10*/  LOP3.LUT R28, R3.reuse, 0xe0, RZ, 0xfc, !PT ;  /* 0x000000e0031c7812 */ /* 0x040fe200078efcff */
[----:B------:R-:W-:Y:S01]  /*0c20*/  IMAD R42, R2, R7, R13 ;  /* 0x00000007022a7224 */ /* 0x000fe200078e020d */
[C---:B------:R-:W-:Y:S01]  /*0c30*/  LOP3.LUT R13, R3.reuse, 0x40, RZ, 0xfc, !PT ;  /* 0x00000040030d7812 */ /* 0x040fe200078efcff */
[----:B------:R-:W-:Y:S01]  /*0c40*/  @!P4 IMAD.IADD R18, R18, 0x1, -R2 ;  /* 0x000000011212c824 */ /* 0x000fe200078e0a02 */
[----:B------:R-:W-:Y:S01]  /*0c50*/  IABS R49, R28 ;  /* 0x0000001c00317213 */ /* 0x000fe20000000000 */
[----:B------:R-:W-:Y:S01]  /*0c60*/  IMAD.MOV R8, RZ, RZ, -R8 ;  /* 0x000000ffff087224 */ /* 0x000fe200078e0a08 */
[----:B------:R-:W-:Y:S01]  /*0c70*/  ISETP.GT.U32.AND P4, PT, R2, R42, PT ;  /* 0x0000002a0200720c */ /* 0x000fe20003f84070 */
[----:B------:R-:W-:Y:S01]  /*0c80*/  @!P6 IMAD.IADD R44, R44, 0x1, -R2 ;  /* 0x000000012c2ce824 */ /* 0x000fe200078e0a02 */
[----:B------:R-:W-:Y:S01]  /*0c90*/  IABS R41, R13 ;  /* 0x0000000d00297213 */ /* 0x000fe20000000000 */
[----:B------:R-:W-:Y:S01]  /*0ca0*/  IMAD R23, R2, R8, R23 ;  /* 0x0000000802177224 */ /* 0x000fe200078e0217 */
[----:B------:R-:W-:Y:S01]  /*0cb0*/  LOP3.LUT R24, R3, 0xd0, RZ, 0xfc, !PT ;  /* 0x000000d003187812 */ /* 0x000fe200078efcff */
[----:B------:R-:W-:-:S03]  /*0cc0*/  IMAD.HI.U32 R7, R0, R19, RZ ;  /* 0x0000001300077227 */ /* 0x000fc600078e00ff */
[----:B------:R-:W-:Y:S01]  /*0cd0*/  ISETP.GT.U32.AND P6, PT, R2, R23, PT ;  /* 0x000000170200720c */ /* 0x000fe20003fc4070 */
[----:B------:R-:W-:Y:S01]  /*0ce0*/  IMAD.MOV R8, RZ, RZ, -R7 ;  /* 0x000000ffff087224 */ /* 0x000fe200078e0a07 */
[----:B------:R-:W-:Y:S01]  /*0cf0*/  IABS R45, R24 ;  /* 0x00000018002d7213 */ /* 0x000fe20000000000 */
[----:B------:R-:W-:-:S04]  /*0d00*/  IMAD.HI.U32 R7, R0, R11, RZ ;  /* 0x0000000b00077227 */ /* 0x000fc800078e00ff */
[--C-:B------:R-:W-:Y:S01]  /*0d10*/  @!P4 IMAD.IADD R42, R42, 0x1, -R2.reuse ;  /* 0x000000012a2ac824 */ /* 0x100fe200078e0a02 */
[C---:B------:R-:W-:Y:S01]  /*0d20*/  ISETP.GT.U32.AND P4, PT, R2.reuse, R18, PT ;  /* 0x000000120200720c */ /* 0x040fe20003f84070 */
[----:B------:R-:W-:Y:S02]  /*0d30*/  IMAD R19, R2, R8, R19 ;  /* 0x0000000802137224 */ /* 0x000fe400078e0213 */
[----:B------:R-:W-:Y:S02]  /*0d40*/  IMAD.MOV R7, RZ, RZ, -R7 ;  /* 0x000000ffff077224 */ /* 0x000fe400078e0a07 */
[----:B------:R-:W-:Y:S01]  /*0d50*/  @!P6 IMAD.IADD R23, R23, 0x1, -R2 ;  /* 0x000000011717e824 */ /* 0x000fe200078e0a02 */
[----:B------:R-:W-:Y:S01]  /*0d60*/  ISETP.GE.AND P6, PT, R10, RZ, PT ;  /* 0x000000ff0a00720c */ /* 0x000fe20003fc6270 */
[C---:B------:R-:W-:Y:S01]  /*0d70*/  IMAD R40, R2.reuse, R7, R11 ;  /* 0x0000000702287224 */ /* 0x040fe200078e020b */
[----:B------:R-:W-:Y:S01]  /*0d80*/  IABS R10, R16 ;  /* 0x00000010000a7213 */ /* 0x000fe20000000000 */
[----:B------:R-:W-:Y:S01]  /*0d90*/  @!P5 IMAD.MOV R44, RZ, RZ, -R44 ;  /* 0x000000ffff2cd224 */ /* 0x000fe200078e0a2c */
[C---:B------:R-:W-:Y:S01]  /*0da0*/  ISETP.GT.U32.AND P5, PT, R2.reuse, R19, PT ;  /* 0x000000130200720c */ /* 0x040fe20003fa4070 */
[----:B------:R-:W-:Y:S01]  /*0db0*/  @!P2 IMAD.MOV R43, RZ, RZ, -R43 ;  /* 0x000000ffff2ba224 */ /* 0x000fe200078e0a2b */
[C---:B------:R-:W-:Y:S01]  /*0dc0*/  ISETP.GT.U32.AND P2, PT, R2.reuse, R42, PT ;  /* 0x0000002a0200720c */ /* 0x040fe20003f44070 */
[----:B------:R-:W-:Y:S01]  /*0dd0*/  @!P3 IMAD.MOV R25, RZ, RZ, -R25 ;  /* 0x000000ffff19b224 */ /* 0x000fe200078e0a19 */
[----:B------:R-:W-:Y:S01]  /*0de0*/  ISETP.GT.U32.AND P3, PT, R2, R23, PT ;  /* 0x000000170200720c */ /* 0x000fe20003f64070 */
[----:B------:R-:W-:Y:S01]  /*0df0*/  @!P4 IMAD.IADD R18, R18, 0x1, -R2 ;  /* 0x000000011212c824 */ /* 0x000fe200078e0a02 */
[----:B------:R-:W-:Y:S01]  /*0e00*/  ISETP.GT.U32.AND P4, PT, R2, R40, PT ;  /* 0x000000280200720c */ /* 0x000fe20003f84070 */
[----:B------:R-:W-:-:S04]  /*0e10*/  IMAD.HI.U32 R8, R0, R41, RZ ;  /* 0x0000002900087227 */ /* 0x000fc800078e00ff */
[----:B------:R-:W-:Y:S01]  /*0e20*/  IMAD.MOV.U32 R11, RZ, RZ, R10 ;  /* 0x000000ffff0b7224 */ /* 0x000fe200078e000a */
[----:B------:R-:W-:Y:S01]  /*0e30*/  LOP3.LUT R10, R3, 0x50, RZ, 0xfc, !PT ;  /* 0x00000050030a7812 */ /* 0x000fe200078efcff */
[----:B------:R-:W-:Y:S02]  /*0e40*/  IMAD.MOV R8, RZ, RZ, -R8 ;  /* 0x000000ffff087224 */ /* 0x000fe400078e0a08 */
[----:B------:R-:W-:-:S04]  /*0e50*/  IMAD.HI.U32 R7, R0, R11, RZ ;  /* 0x0000000b00077227 */ /* 0x000fc800078e00ff */
[----:B------:R-:W-:Y:S01]  /*0e60*/  IMAD R41, R2, R8, R41 ;  /* 0x0000000802297224 */ /* 0x000fe200078e0229 */
[----:B------:R-:W-:Y:S01]  /*0e70*/  IABS R8, R10 ;  /* 0x0000000a00087213 */ /* 0x000fe20000000000 */
[----:B------:R-:W-:Y:S02]  /*0e80*/  IMAD.MOV R7, RZ, RZ, -R7 ;  /* 0x000000ffff077224 */ /* 0x000fe400078e0a07 */
[--C-:B------:R-:W-:Y:S01]  /*0e90*/  @!P5 IMAD.IADD R19, R19, 0x1, -R2.reuse ;  /* 0x000000011313d824 */ /* 0x100fe200078e0a02 */
[----:B------:R-:W-:Y:S01]  /*0ea0*/  ISETP.GE.AND P5, PT, R14, RZ, PT ;  /* 0x000000ff0e00720c */ /* 0x000fe20003fa6270 */
[--C-:B------:R-:W-:Y:S01]  /*0eb0*/  @!P2 IMAD.IADD R42, R42, 0x1, -R2.reuse ;  /* 0x000000012a2aa824 */ /* 0x100fe200078e0a02 */
[----:B------:R-:W-:Y:S01]  /*0ec0*/  ISETP.GE.AND P2, PT, R12, RZ, PT ;  /* 0x000000ff0c00720c */ /* 0x000fe20003f46270 */
[--C-:B------:R-:W-:Y:S01]  /*0ed0*/  @!P3 IMAD.IADD R23, R23, 0x1, -R2.reuse ;  /* 0x000000011717b824 */ /* 0x100fe200078e0a02 */
[C---:B------:R-:W-:Y:S01]  /*0ee0*/  ISETP.GT.U32.AND P3, PT, R2.reuse, R41, PT ;  /* 0x000000290200720c */ /* 0x040fe20003f64070 */
[----:B------:R-:W-:Y:S01]  /*0ef0*/  IMAD R12, R2, R7, R11 ;  /* 0x00000007020c7224 */ /* 0x000fe200078e020b */
[C---:B------:R-:W-:Y:S01]  /*0f00*/  LOP3.LUT R14, R3.reuse, 0x70, RZ, 0xfc, !PT ;  /* 0x00000070030e7812 */ /* 0x040fe200078efcff */
[----:B------:R-:W-:Y:S01]  /*0f10*/  @!P4 IMAD.IADD R40, R40, 0x1, -R2 ;  /* 0x000000012828c824 */ /* 0x000fe200078e0a02 */
[C---:B------:R-:W-:Y:S01]  /*0f20*/  ISETP.GT.U32.AND P4, PT, R2.reuse, R19, PT ;  /* 0x000000130200720c */ /* 0x040fe20003f84070 */
[----:B------:R-:W-:Y:S01]  /*0f30*/  IMAD.MOV.U32 R11, RZ, RZ, R8 ;  /* 0x000000ffff0b7224 */ /* 0x000fe200078e0008 */
[----:B------:R-:W-:Y:S01]  /*0f40*/  LOP3.LUT R8, R3, 0x60, RZ, 0xfc, !PT ;  /* 0x0000006003087812 */ /* 0x000fe200078efcff */
[----:B------:R-:W-:Y:S01]  /*0f50*/  @!P6 IMAD.MOV R23, RZ, RZ, -R23 ;  /* 0x000000ffff17e224 */ /* 0x000fe200078e0a17 */
[----:B------:R-:W-:Y:S01]  /*0f60*/  ISETP.GT.U32.AND P6, PT, R2, R12, PT ;  /* 0x0000000c0200720c */ /* 0x000fe20003fc4070 */
[----:B------:R-:W-:Y:S01]  /*0f70*/  IMAD.HI.U32 R7, R0, R11, RZ ;  /* 0x0000000b00077227 */ /* 0x000fe200078e00ff */
[----:B------:R-:W-:-:S03]  /*0f80*/  IABS R37, R14 ;  /* 0x0000000e00257213 */ /* 0x000fc60000000000 */
[----:B------:R-:W-:Y:S02]  /*0f90*/  IMAD.MOV R38, RZ, RZ, -R7 ;  /* 0x000000ffff267224 */ /* 0x000fe400078e0a07 */
[--C-:B------:R-:W-:Y:S02]  /*0fa0*/  @!P3 IMAD.IADD R41, R41, 0x1, -R2.reuse ;  /* 0x000000012929b824 */ /* 0x100fe400078e0a02 */
[--C-:B------:R-:W-:Y:S01]  /*0fb0*/  @!P4 IMAD.IADD R19, R19, 0x1, -R2.reuse ;  /* 0x000000011313c824 */ /* 0x100fe200078e0a02 */
[----:B------:R-:W-:Y:S01]  /*0fc0*/  ISETP.GE.AND P4, PT, R13, RZ, PT ;  /* 0x000000ff0d00720c */ /* 0x000fe20003f86270 */
[C---:B------:R-:W-:Y:S01]  /*0fd0*/  IMAD R38, R2.reuse, R38, R11 ;  /* 0x0000002602267224 */ /* 0x040fe200078e020b */
[----:B------:R-:W-:Y:S01]  /*0fe0*/  ISETP.GT.U32.AND P3, PT, R2, R41, PT ;  /* 0x000000290200720c */ /* 0x000fe20003f64070 */
[----:B------:R-:W-:Y:S01]  /*0ff0*/  @!P6 IMAD.IADD R12, R12, 0x1, -R2 ;  /* 0x000000010c0ce824 */ /* 0x000fe200078e0a02 */
[----:B------:R-:W-:Y:S01]  /*1000*/  IABS R13, R8 ;  /* 0x00000008000d7213 */ /* 0x000fe20000000000 */
[----:B------:R-:W-:Y:S01]  /*1010*/  @!P5 IMAD.MOV R19, RZ, RZ, -R19 ;  /* 0x000000ffff13d224 */ /* 0x000fe200078e0a13 */
[----:B------:R-:W-:Y:S01]  /*1020*/  ISETP.GT.U32.AND P5, PT, R2, R38, PT ;  /* 0x000000260200720c */ /* 0x000fe20003fa4070 */
[----:B------:R-:W-:Y:S01]  /*1030*/  IMAD.HI.U32 R7, R0, R39, RZ ;  /* 0x0000002700077227 */ /* 0x000fe200078e00ff */
[----:B------:R-:W-:-:S03]  /*1040*/  ISETP.GT.U32.AND P6, PT, R2, R12, PT ;  /* 0x0000000c0200720c */ /* 0x000fc60003fc4070 */
[----:B------:R-:W-:Y:S02]  /*1050*/  IMAD.MOV R7, RZ, RZ, -R7 ;  /* 0x000000ffff077224 */ /* 0x000fe400078e0a07 */
[----:B------:R-:W-:Y:S01]  /*1060*/  @!P0 IMAD.MOV R18, RZ, RZ, -R18 ;  /* 0x000000ffff128224 */ /* 0x000fe200078e0a12 */
[C---:B------:R-:W-:Y:S01]  /*1070*/  ISETP.GT.U32.AND P0, PT, R2.reuse, R40, PT ;  /* 0x000000280200720c */ /* 0x040fe20003f04070 */
[----:B------:R-:W-:Y:S02]  /*1080*/  IMAD R39, R2, R7, R39 ;  /* 0x0000000702277224 */ /* 0x000fe400078e0227 */
[--C-:B------:R-:W-:Y:S01]  /*1090*/  @!P3 IMAD.IADD R41, R41, 0x1, -R2.reuse ;  /* 0x000000012929b824 */ /* 0x100fe200078e0a02 */
[----:B------:R-:W-:Y:S01]  /*10a0*/  ISETP.GE.AND P3, PT, R10, RZ, PT ;  /* 0x000000ff0a00720c */ /* 0x000fe20003f66270 */
[--C-:B------:R-:W-:Y:S01]  /*10b0*/  @!P5 IMAD.IADD R38, R38, 0x1, -R2.reuse ;  /* 0x000000012626d824 */ /* 0x100fe200078e0a02 */
[----:B------:R-:W-:Y:S01]  /*10c0*/  LOP3.LUT R10, R3, 0x68, RZ, 0xfc, !PT ;  /* 0x00000068030a7812 */ /* 0x000fe200078efcff */
[----:B------:R-:W-:Y:S01]  /*10d0*/  @!P6 IMAD.IADD R12, R12, 0x1, -R2 ;  /* 0x000000010c0ce824 */ /* 0x000fe200078e0a02 */
[----:B------:R-:W-:Y:S01]  /*10e0*/  ISETP.GT.U32.AND P6, PT, R2, R39, PT ;  /* 0x000000270200720c */ /* 0x000fe20003fc4070 */
[----:B------:R-:W-:Y:S01]  /*10f0*/  IMAD.HI.U32 R7, R0, R13, RZ ;  /* 0x0000000d00077227 */ /* 0x000fe200078e00ff */
[----:B------:R-:W-:-:S02]  /*1100*/  ISETP.GT.U32.AND P5, PT, R2, R38, PT ;  /* 0x000000260200720c */ /* 0x000fc40003fa4070 */
[----:B------:R-:W-:Y:S01]  /*1110*/  IABS R11, R10 ;  /* 0x0000000a000b7213 */ /* 0x000fe20000000000 */
[----:B------:R-:W-:Y:S01]  /*1120*/  @!P4 IMAD.MOV R41, RZ, RZ, -R41 ;  /* 0x000000ffff29c224 */ /* 0x000fe200078e0a29 */
[----:B------:R-:W-:Y:S01]  /*1130*/  ISETP.GE.AND P4, PT, R8, RZ, PT ;  /* 0x000000ff0800720c */ /* 0x000fe20003f86270 */
[----:B------:R-:W-:Y:S02]  /*1140*/  IMAD.MOV R8, RZ, RZ, -R7 ;  /* 0x000000ffff087224 */ /* 0x000fe400078e0a07 */
[--C-:B------:R-:W-:Y:S01]  /*1150*/  @!P0 IMAD.IADD R40, R40, 0x1, -R2.reuse ;  /* 0x0000000128288824 */ /* 0x100fe200078e0a02 */
[----:B------:R-:W-:Y:S01]  /*1160*/  ISETP.GE.AND P0, PT, R16, RZ, PT ;  /* 0x000000ff1000720c */ /* 0x000fe20003f06270 */
[----:B------:R-:W-:Y:S01]  /*1170*/  IMAD R13, R2, R8, R13 ;  /* 0x00000008020d7224 */ /* 0x000fe200078e020d */
[----:B------:R-:W-:Y:S01]  /*1180*/  LOP3.LUT R16, R3, 0x88, RZ, 0xfc, !PT ;  /* 0x0000008803107812 */ /* 0x000fe200078efcff */
[--C-:B------:R-:W-:Y:S02]  /*1190*/  @!P6 IMAD.IADD R39, R39, 0x1, -R2.reuse ;  /* 0x000000012727e824 */ /* 0x100fe400078e0a02 */
[----:B------:R-:W-:Y:S01]  /*11a0*/  @!P5 IMAD.IADD R38, R38, 0x1, -R2 ;  /* 0x000000012626d824 */ /* 0x000fe200078e0a02 */
[----:B------:R-:W-:Y:S01]  /*11b0*/  ISETP.GT.U32.AND P5, PT, R2, R13, PT ;  /* 0x0000000d0200720c */ /* 0x000fe20003fa4070 */
[----:B------:R-:W-:Y:S01]  /*11c0*/  IMAD.HI.U32 R7, R0, R11, RZ ;  /* 0x0000000b00077227 */ /* 0x000fe200078e00ff */
[----:B------:R-:W-:-:S02]  /*11d0*/  ISETP.GT.U32.AND P6, PT, R2, R39, PT ;  /* 0x000000270200720c */ /* 0x000fc40003fc4070 */
[----:B------:R-:W-:Y:S01]  /*11e0*/  IABS R33, R16 ;  /* 0x0000001000217213 */ /* 0x000fe20000000000 */
[----:B------:R-:W-:Y:S02]  /*11f0*/  IMAD.MOV R7, RZ, RZ, -R7 ;  /* 0x000000ffff077224 */ /* 0x000fe400078e0a07 */
[----:B------:R-:W-:Y:S01]  /*1200*/  @!P0 IMAD.MOV R12, RZ, RZ, -R12 ;  /* 0x000000ffff0c8224 */ /* 0x000fe200078e0a0c */
[----:B------:R-:W-:Y:S01]  /*1210*/  ISETP.GE.AND P0, PT, R10, RZ, PT ;  /* 0x000000ff0a00720c */ /* 0x000fe20003f06270 */
[C---:B------:R-:W-:Y:S01]  /*1220*/  IMAD R36, R2.reuse, R7, R11 ;  /* 0x0000000702247224 */ /* 0x040fe200078e020b */
[----:B------:R-:W-:Y:S01]  /*1230*/  LOP3.LUT R10, R3, 0x78, RZ, 0xfc, !PT ;  /* 0x00000078030a7812 */ /* 0x000fe200078efcff */
[----:B------:R-:W-:Y:S01]  /*1240*/  @!P2 IMAD.MOV R42, RZ, RZ, -R42 ;  /* 0x000000ffff2aa224 */ /* 0x000fe200078e0a2a */
[----:B------:R-:W-:Y:S01]  /*1250*/  ISETP.GE.AND P2, PT, R15, RZ, PT ;  /* 0x000000ff0f00720c */ /* 0x000fe20003f46270 */
[--C-:B------:R-:W-:Y:S01]  /*1260*/  @!P5 IMAD.IADD R13, R13, 0x1, -R2.reuse ;  /* 0x000000010d0dd824 */ /* 0x100fe200078e0a02 */
[----:B------:R-:W-:Y:S01]  /*1270*/  IABS R11, R10 ;  /* 0x0000000a000b7213 */ /* 0x000fe20000000000 */
[----:B------:R-:W-:Y:S01]  /*1280*/  @!P6 IMAD.IADD R39, R39, 0x1, -R2 ;  /* 0x000000012727e824 */ /* 0x000fe200078e0a02 */
[----:B------:R-:W-:Y:S01]  /*1290*/  ISETP.GT.U32.AND P6, PT, R2, R36, PT ;  /* 0x000000240200720c */ /* 0x000fe20003fc4070 */
[----:B------:R-:W-:Y:S01]  /*12a0*/  IMAD.HI.U32 R8, R0, R37, RZ ;  /* 0x0000002500087227 */ /* 0x000fe200078e00ff */
[----:B------:R-:W-:-:S02]  /*12b0*/  ISETP.GT.U32.AND P5, PT, R2, R13, PT ;  /* 0x0000000d0200720c */ /* 0x000fc40003fa4070 */
[----:B------:R-:W-:Y:S01]  /*12c0*/  LOP3.LUT R15, R3, 0x80, RZ, 0xfc, !PT ;  /* 0x00000080030f7812 */ /* 0x000fe200078efcff */
[----:B------:R-:W-:-:S03]  /*12d0*/  IMAD.HI.U32 R7, R0, R11, RZ ;  /* 0x0000000b00077227 */ /* 0x000fc600078e00ff */
[----:B------:R-:W-:Y:S01]  /*12e0*/  IABS R35, R15 ;  /* 0x0000000f00237213 */ /* 0x000fe20000000000 */
[----:B------:R-:W-:Y:S02]  /*12f0*/  IMAD.MOV R8, RZ, RZ, -R8 ;  /* 0x000000ffff087224 */ /* 0x000fe400078e0a08 */
[----:B------:R-:W-:Y:S02]  /*1300*/  IMAD.MOV R34, RZ, RZ, -R7 ;  /* 0x000000ffff227224 */ /* 0x000fe400078e0a07 */
[C---:B------:R-:W-:Y:S02]  /*1310*/  IMAD R37, R2.reuse, R8, R37 ;  /* 0x0000000802257224 */ /* 0x040fe400078e0225 */
[C---:B------:R-:W-:Y:S02]  /*1320*/  IMAD R34, R2.reuse, R34, R11 ;  /* 0x0000002202227224 */ /* 0x040fe400078e020b */
[----:B------:R-:W-:Y:S01]  /*1330*/  @!P2 IMAD.MOV R40, RZ, RZ, -R40 ;  /* 0x000000ffff28a224 */ /* 0x000fe200078e0a28 */
[----:B------:R-:W-:Y:S01]  /*1340*/  ISETP.GE.AND P2, PT, R17, RZ, PT ;  /* 0x000000ff1100720c */ /* 0x000fe20003f46270 */
[----:B------:R-:W-:Y:S01]  /*1350*/  @!P3 IMAD.MOV R38, RZ, RZ, -R38 ;  /* 0x000000ffff26b224 */ /* 0x000fe200078e0a26 */
[----:B------:R-:W-:Y:S01]  /*1360*/  ISETP.GT.U32.AND P3, PT, R2, R37, PT ;  /* 0x000000250200720c */ /* 0x000fe20003f64070 */
[----:B------:R-:W-:-:S02]  /*1370*/  @!P6 IMAD.IADD R36, R36, 0x1, -R2 ;  /* 0x000000012424e824 */ /* 0x000fc400078e0a02 */
[----:B------:R-:W-:Y:S01]  /*1380*/  @!P5 IMAD.IADD R13, R13, 0x1, -R2 ;  /* 0x000000010d0dd824 */ /* 0x000fe200078e0a02 */
[----:B------:R-:W-:Y:S01]  /*1390*/  ISETP.GT.U32.AND P5, PT, R2, R34, PT ;  /* 0x000000220200720c */ /* 0x000fe20003fa4070 */
[----:B------:R-:W-:Y:S01]  /*13a0*/  IMAD.HI.U32 R7, R0, R35, RZ ;  /* 0x0000002300077227 */ /* 0x000fe200078e00ff */
[----:B------:R-:W-:-:S03]  /*13b0*/  ISETP.GT.U32.AND P6, PT, R2, R36, PT ;  /* 0x000000240200720c */ /* 0x000fc60003fc4070 */
[----:B------:R-:W-:Y:S02]  /*13c0*/  IMAD.MOV R7, RZ, RZ, -R7 ;  /* 0x000000ffff077224 */ /* 0x000fe400078e0a07 */
[----:B------:R-:W-:Y:S01]  /*13d0*/  @!P2 IMAD.MOV R39, RZ, RZ, -R39 ;  /* 0x000000ffff27a224 */ /* 0x000fe200078e0a27 */
[----:B------:R-:W-:Y:S01]  /*13e0*/  ISETP.GE.AND P2, PT, R14, RZ, PT ;  /* 0x000000ff0e00720c */ /* 0x000fe20003f46270 */
[--C-:B------:R-:W-:Y:S01]  /*13f0*/  @!P3 IMAD.IADD R37, R37, 0x1, -R2.reuse ;  /* 0x000000012525b824 */ /* 0x100fe200078e0a02 */
[----:B------:R-:W-:Y:S01]  /*1400*/  LOP3.LUT R14, R3, 0x90, RZ, 0xfc, !PT ;  /* 0x00000090030e7812 */ /* 0x000fe200078efcff */
[----:B------:R-:W-:Y:S02]  /*1410*/  IMAD R35, R2, R7, R35 ;  /* 0x0000000702237224 */ /* 0x000fe400078e0223 */
[--C-:B------:R-:W-:Y:S01]  /*1420*/  @!P5 IMAD.IADD R34, R34, 0x1, -R2.reuse ;  /* 0x000000012222d824 */ /* 0x100fe200078e0a02 */
[----:B------:R-:W-:Y:S01]  /*1430*/  ISETP.GT.U32.AND P3, PT, R2, R37, PT ;  /* 0x000000250200720c */ /* 0x000fe20003f64070 */
[----:B------:R-:W-:Y:S01]  /*1440*/  @!P6 IMAD.IADD R36, R36, 0x1, -R2 ;  /* 0x000000012424e824 */ /* 0x000fe200078e0a02 */
[----:B------:R-:W-:Y:S01]  /*1450*/  IABS R11, R14 ;  /* 0x0000000e000b7213 */ /* 0x000fe20000000000 */
[----:B------:R-:W-:Y:S01]  /*1460*/  IMAD.HI.U32 R8, R0, R33, RZ ;  /* 0x0000002100087227 */ /* 0x000fe200078e00ff */
[----:B------:R-:W-:-:S02]  /*1470*/  ISETP.GT.U32.AND P6, PT, R2, R35, PT ;  /* 0x000000230200720c */ /* 0x000fc40003fc4070 */
[----:B------:R-:W-:Y:S01]  /*1480*/  ISETP.GT.U32.AND P5, PT, R2, R34, PT ;  /* 0x000000220200720c */ /* 0x000fe20003fa4070 */
[----:B------:R-:W-:Y:S01]  /*1490*/  @!P4 IMAD.MOV R13, RZ, RZ, -R13 ;  /* 0x000000ffff0dc224 */ /* 0x000fe200078e0a0d */
[----:B------:R-:W-:Y:S01]  /*14a0*/  ISETP.GE.AND P4, PT, R10, RZ, PT ;  /* 0x000000ff0a00720c */ /* 0x000fe20003f86270 */
[----:B------:R-:W-:Y:S01]  /*14b0*/  IMAD.MOV R8, RZ, RZ, -R8 ;  /* 0x000000ffff087224 */ /* 0x000fe200078e0a08 */
[----:B------:R-:W-:Y:S01]  /*14c0*/  LOP3.LUT R10, R3, 0x98, RZ, 0xfc, !PT ;  /* 0x00000098030a7812 */ /* 0x000fe200078efcff */
[----:B------:R-:W-:-:S03]  /*14d0*/  IMAD.HI.U32 R7, R0, R11, RZ ;  /* 0x0000000b00077227 */ /* 0x000fc600078e00ff */
[----:B------:R-:W-:Y:S01]  /*14e0*/  IABS R31, R10 ;  /* 0x0000000a001f7213 */ /* 0x000fe20000000000 */
[C---:B------:R-:W-:Y:S02]  /*14f0*/  IMAD R33, R2.reuse, R8, R33 ;  /* 0x0000000802217224 */ /* 0x040fe400078e0221 */
[----:B------:R-:W-:Y:S02]  /*1500*/  IMAD.MOV R7, RZ, RZ, -R7 ;  /* 0x000000ffff077224 */ /* 0x000fe400078e0a07 */
[--C-:B------:R-:W-:Y:S01]  /*1510*/  @!P3 IMAD.IADD R37, R37, 0x1, -R2.reuse ;  /* 0x000000012525b824 */ /* 0x100fe200078e0a02 */
[----:B------:R-:W-:Y:S01]  /*1520*/  ISETP.GT.U32.AND P3, PT, R2, R33, PT ;  /* 0x000000210200720c */ /* 0x000fe20003f64070 */
[--C-:B------:R-:W-:Y:S02]  /*1530*/  @!P6 IMAD.IADD R35, R35, 0x1, -R2.reuse ;  /* 0x000000012323e824 */ /* 0x100fe400078e0a02 */
[----:B------:R-:W-:Y:S01]  /*1540*/  @!P5 IMAD.IADD R34, R34, 0x1, -R2 ;  /* 0x000000012222d824 */ /* 0x000fe200078e0a02 */
[----:B------:R-:W-:Y:S01]  /*1550*/  ISETP.GE.AND P5, PT, R14, RZ, PT ;  /* 0x000000ff0e00720c */ /* 0x000fe20003fa6270 */
[C---:B------:R-:W-:Y:S01]  /*1560*/  IMAD R32, R2.reuse, R7, R11 ;  /* 0x0000000702207224 */ /* 0x040fe200078e020b */
[----:B------:R-:W-:Y:S01]  /*1570*/  ISETP.GT.U32.AND P6, PT, R2, R35, PT ;  /* 0x000000230200720c */ /* 0x000fe20003fc4070 */
[----:B------:R-:W-:Y:S01]  /*1580*/  @!P4 IMAD.MOV R34, RZ, RZ, -R34 ;  /* 0x000000ffff22c224 */ /* 0x000fe200078e0a22 */
[----:B------:R-:W-:Y:S01]  /*1590*/  LOP3.LUT R7, R54, 0x7f, RZ, 0xc0, !PT ;  /* 0x0000007f36077812 */ /* 0x000fe200078ec0ff */
[----:B------:R-:W-:Y:S01]  /*15a0*/  @!P0 IMAD.MOV R36, RZ, RZ, -R36 ;  /* 0x000000ffff248224 */ /* 0x000fe200078e0a24 */
[----:B------:R-:W-:Y:S01]  /*15b0*/  ISETP.GT.U32.AND P4, PT, R2, R32, PT ;  /* 0x000000200200720c */ /* 0x000fe20003f84070 */
[----:B------:R-:W-:Y:S01]  /*15c0*/  IMAD.HI.U32 R8, R0, R31, RZ ;  /* 0x0000001f00087227 */ /* 0x000fe200078e00ff */
[----:B------:R-:W-:-:S02]  /*15d0*/  ISETP.GE.AND P0, PT, R15, RZ, PT ;  /* 0x000000ff0f00720c */ /* 0x000fc40003f06270 */
[----:B------:R-:W-:Y:S01]  /*15e0*/  LOP3.LUT R14, R3, 0xb8, RZ, 0xfc, !PT ;  /* 0x000000b8030e7812 */ /* 0x000fe200078efcff */
[--C-:B------:R-:W-:Y:S02]  /*15f0*/  @!P3 IMAD.IADD R33, R33, 0x1, -R2.reuse ;  /* 0x000000012121b824 */ /* 0x100fe400078e0a02 */
[----:B------:R-:W-:Y:S01]  /*1600*/  IMAD R30, R6, 0x80, R7 ;  /* 0x00000080061e7824 */ /* 0x000fe200078e0207 */
[----:B------:R-:W-:Y:S01]  /*1610*/  LOP3.LUT R6, R3, 0xa0, RZ, 0xfc, !PT ;  /* 0x000000a003067812 */ /* 0x000fe200078efcff */
[----:B------:R-:W-:Y:S01]  /*1620*/  @!P6 IMAD.IADD R35, R35, 0x1, -R2 ;  /* 0x000000012323e824 */ /* 0x000fe200078e0a02 */
[----:B------:R-:W-:Y:S01]  /*1630*/  ISETP.GT.U32.AND P3, PT, R2, R33, PT ;  /* 0x000000210200720c */ /* 0x000fe20003f64070 */
[----:B------:R-:W-:Y:S01]  /*1640*/  IMAD.MOV R8, RZ, RZ, -R8 ;  /* 0x000000ffff087224 */ /* 0x000fe200078e0a08 */
[----:B------:R-:W-:Y:S01]  /*1650*/  IABS R7, R6 ;  /* 0x0000000600077213 */ /* 0x000fe20000000000 */
[--C-:B------:R-:W-:Y:S01]  /*1660*/  @!P4 IMAD.IADD R32, R32, 0x1, -R2.reuse ;  /* 0x000000012020c824 */ /* 0x100fe200078e0a02 */
[----:B------:R-:W-:Y:S01]  /*1670*/  ISETP.GE.AND P6, PT, R10, RZ, PT ;  /* 0x000000ff0a00720c */ /* 0x000fe20003fc6270 */
[----:B------:R-:W-:Y:S01]  /*1680*/  @!P0 IMAD.MOV R35, RZ, RZ, -R35 ;  /* 0x000000ffff238224 */ /* 0x000fe200078e0a23 */
[C---:B------:R-:W-:Y:S01]  /*1690*/  LOP3.LUT R10, R3.reuse, 0xb0, RZ, 0xfc, !PT ;  /* 0x000000b0030a7812 */ /* 0x040fe200078efcff */
[C---:B------:R-:W-:Y:S01]  /*16a0*/  IMAD R31, R2.reuse, R8, R31 ;  /* 0x00000008021f7224 */ /* 0x040fe200078e021f */
[----:B------:R-:W-:Y:S01]  /*16b0*/  ISETP.GT.U32.AND P0, PT, R2, R32, PT ;  /* 0x000000200200720c */ /* 0x000fe20003f04070 */
[----:B------:R-:W-:Y:S01]  /*16c0*/  @!P2 IMAD.MOV R37, RZ, RZ, -R37 ;  /* 0x000000ffff25a224 */ /* 0x000fe200078e0a25 */
[----:B------:R-:W-:Y:S01]  /*16d0*/  LOP3.LUT R8, R3, 0xa8, RZ, 0xfc, !PT ;  /* 0x000000a803087812 */ /* 0x000fe200078efcff */
[----:B------:R1:W-:Y:S01]  /*16e0*/  STL [R1+0x138], R30 ;  /* 0x0001381e01007387 */ /* 0x0003e20000100800 */
[----:B------:R-:W-:Y:S01]  /*16f0*/  ISETP.GE.AND P2, PT, R16, RZ, PT ;  /* 0x000000ff1000720c */ /* 0x000fe20003f46270 */
[----:B------:R-:W-:Y:S01]  /*1700*/  @!P3 IMAD.IADD R33, R33, 0x1, -R2 ;  /* 0x000000012121b824 */ /* 0x000fe200078e0a02 */
[----:B------:R-:W-:Y:S01]  /*1710*/  ISETP.GE.AND P3, PT, R6, RZ, PT ;  /* 0x000000ff0600720c */ /* 0x000fe20003f66270 */
[----:B------:R-:W-:Y:S01]  /*1720*/  IMAD.HI.U32 R6, R0, R7, RZ ;  /* 0x0000000700067227 */ /* 0x000fe200078e00ff */
[----:B------:R-:W-:Y:S01]  /*1730*/  IABS R15, R8 ;  /* 0x00000008000f7213 */ /* 0x000fe20000000000 */
[----:B------:R-:W-:Y:S01]  /*1740*/  STL [R1+0xd4], R52 ;  /* 0x0000d43401007387 */ /* 0x000fe20000100800 */
[----:B------:R-:W-:Y:S01]  /*1750*/  IABS R21, R14 ;  /* 0x0000000e00157213 */ /* 0x000fe20000000000 */
[----:B------:R-:W-:Y:S01]  /*1760*/  IMAD.MOV R6, RZ, RZ, -R6 ;  /* 0x000000ffff067224 */ /* 0x000fe200078e0a06 */
[----:B------:R-:W-:Y:S01]  /*1770*/  IABS R17, R10 ;  /* 0x0000000a00117213 */ /* 0x000fe20000000000 */
[----:B------:R-:W-:Y:S01]  /*1780*/  @!P0 IMAD.IADD R32, R32, 0x1, -R2 ;  /* 0x0000000120208824 */ /* 0x000fe200078e0a02 */
[C---:B------:R-:W-:Y:S01]  /*1790*/  ISETP.GT.U32.AND P0, PT, R2.reuse, R31, PT ;  /* 0x0000001f0200720c */ /* 0x040fe20003f04070 */
[----:B------:R-:W-:Y:S01]  /*17a0*/  IMAD R7, R2, R6, R7 ;  /* 0x0000000602077224 */ /* 0x000fe200078e0207 */
[----:B------:R-:W-:Y:S01]  /*17b0*/  LOP3.LUT R16, R3, 0xc0, RZ, 0xfc, !PT ;  /* 0x000000c003107812 */ /* 0x000fe200078efcff */
[----:B------:R-:W-:Y:S01]  /*17c0*/  @!P5 IMAD.MOV R32, RZ, RZ, -R32 ;  /* 0x000000ffff20d224 */ /* 0x000fe200078e0a20 */
[----:B------:R-:W-:Y:S01]  /*17d0*/  ISETP.GE.AND P4, PT, R8, RZ, PT ;  /* 0x000000ff0800720c */ /* 0x000fe20003f86270 */
[----:B------:R-:W-:Y:S01]  /*17e0*/  IMAD.HI.U32 R6, R0, R15, RZ ;  /* 0x0000000f00067227 */ /* 0x000fe200078e00ff */
[----:B------:R-:W-:Y:S01]  /*17f0*/  ISETP.GT.U32.AND P5, PT, R2, R7, PT ;  /* 0x000000070200720c */ /* 0x000fe20003fa4070 */
[----:B------:R-:W-:Y:S01]  /*1800*/  STL [R1+0xcc], R50 ;  /* 0x0000cc3201007387 */ /* 0x000fe20000100800 */
[----:B------:R-:W-:Y:S01]  /*1810*/  IABS R27, R16 ;  /* 0x00000010001b7213 */ /* 0x000fe20000000000 */
[----:B------:R-:W-:-:S02]  /*1820*/  IMAD.MOV R6, RZ, RZ, -R6 ;  /* 0x000000ffff067224 */ /* 0x000fc400078e0a06 */
[----:B------:R-:W-:Y:S01]  /*1830*/  @!P2 IMAD.MOV R33, RZ, RZ, -R33 ;  /* 0x000000ffff21a224 */ /* 0x000fe200078e0a21 */
[----:B------:R-:W-:Y:S01]  /*1840*/  ISETP.GE.AND P2, PT, R10, RZ, PT ;  /* 0x000000ff0a00720c */ /* 0x000fe20003f46270 */
[----:B------:R-:W-:Y:S01]  /*1850*/  @!P0 IMAD.IADD R31, R31, 0x1, -R2 ;  /* 0x000000011f1f8824 */ /* 0x000fe200078e0a02 */
[----:B------:R-:W-:Y:S01]  /*1860*/  STL [R1+0xc8], R46 ;  /* 0x0000c82e01007387 */ /* 0x000fe20000100800 */
[----:B------:R-:W-:Y:S02]  /*1870*/  IMAD R15, R2, R6, R15 ;  /* 0x00000006020f7224 */ /* 0x000fe400078e020f */
[----:B------:R-:W-:Y:S01]  /*1880*/  IMAD.HI.U32 R10, R0, R21, RZ ;  /* 0x00000015000a7227 */ /* 0x000fe200078e00ff */
[----:B------:R-:W-:-:S03]  /*1890*/  ISETP.GT.U32.AND P0, PT, R2, R31, PT ;  /* 0x0000001f0200720c */ /* 0x000fc60003f04070 */
[----:B------:R-:W-:Y:S02]  /*18a0*/  @!P5 IMAD.IADD R7, R7, 0x1, -R2 ;  /* 0x000000010707d824 */ /* 0x000fe400078e0a02 */
[----:B------:R-:W-:Y:S02]  /*18b0*/  IMAD.MOV R10, RZ, RZ, -R10 ;  /* 0x000000ffff0a7224 */ /* 0x000fe400078e0a0a */
[----:B------:R-:W-:Y:S01]  /*18c0*/  IMAD.HI.U32 R11, R0, R27, RZ ;  /* 0x0000001b000b7227 */ /* 0x000fe200078e00ff */
[----:B------:R-:W-:-:S03]  /*18d0*/  ISETP.GT.U32.AND P5, PT, R2, R7, PT ;  /* 0x000000070200720c */ /* 0x000fc60003fa4070 */
[C---:B------:R-:W-:Y:S02]  /*18e0*/  IMAD R21, R2.reuse, R10, R21 ;  /* 0x0000000a02157224 */ /* 0x040fe400078e0215 */
[----:B------:R-:W-:Y:S01]  /*18f0*/  @!P0 IMAD.IADD R31, R31, 0x1, -R2 ;  /* 0x000000011f1f8824 */ /* 0x000fe200078e0a02 */
[----:B------:R-:W-:Y:S01]  /*1900*/  ISETP.GT.U32.AND P0, PT, R2, R15, PT ;  /* 0x0000000f0200720c */ /* 0x000fe20003f04070 */
[----:B------:R-:W-:-:S04]  /*1910*/  IMAD.HI.U32 R8, R0, R17, RZ ;  /* 0x0000001100087227 */ /* 0x000fc800078e00ff */
[----:B------:R-:W-:Y:S02]  /*1920*/  IMAD.MOV R11, RZ, RZ, -R11 ;  /* 0x000000ffff0b7224 */ /* 0x000fe400078e0a0b */
[----:B------:R-:W-:Y:S01]  /*1930*/  @!P5 IMAD.IADD R7, R7, 0x1, -R2 ;  /* 0x000000010707d824 */ /* 0x000fe200078e0a02 */
[----:B------:R-:W-:Y:S01]  /*1940*/  ISETP.GT.U32.AND P5, PT, R2, R21, PT ;  /* 0x000000150200720c */ /* 0x000fe20003fa4070 */
[----:B------:R-:W-:-:S04]  /*1950*/  IMAD.HI.U32 R6, R0, R29, RZ ;  /* 0x0000001d00067227 */ /* 0x000fc800078e00ff */
[----:B------:R-:W-:Y:S02]  /*1960*/  @!P0 IMAD.IADD R15, R15, 0x1, -R2 ;  /* 0x000000010f0f8824 */ /* 0x000fe400078e0a02 */
[----:B------:R-:W-:-:S03]  /*1970*/  IMAD.HI.U32 R10, R0, R47, RZ ;  /* 0x0000002f000a7227 */ /* 0x000fc600078e00ff */
[C---:B------:R-:W-:Y:S01]  /*1980*/  ISETP.GT.U32.AND P0, PT, R2.reuse, R15, PT ;  /* 0x0000000f0200720c */ /* 0x040fe20003f04070 */
[----:B------:R-:W-:Y:S02]  /*1990*/  IMAD.MOV R8, RZ, RZ, -R8 ;  /* 0x000000ffff087224 */ /* 0x000fe400078e0a08 */
[----:B------:R-:W-:Y:S02]  /*19a0*/  IMAD R27, R2, R11, R27 ;  /* 0x0000000b021b7224 */ /* 0x000fe400078e021b */
[----:B------:R-:W-:Y:S02]  /*19b0*/  IMAD.MOV R6, RZ, RZ, -R6 ;  /* 0x000000ffff067224 */ /* 0x000fe400078e0a06 */
[----:B------:R-:W-:Y:S02]  /*19c0*/  IMAD.MOV R10, RZ, RZ, -R10 ;  /* 0x000000ffff0a7224 */ /* 0x000fe400078e0a0a */
[----:B------:R-:W-:Y:S02]  /*19d0*/  @!P5 IMAD.IADD R21, R21, 0x1, -R2 ;  /* 0x000000011515d824 */ /* 0x000fe400078e0a02 */
[----:B------:R-:W-:-:S02]  /*19e0*/  IMAD.MOV.U32 R11, RZ, RZ, R7 ;  /* 0x000000ffff0b7224 */ /* 0x000fc400078e0007 */
[C---:B------:R-:W-:Y:S01]  /*19f0*/  IMAD R17, R2.reuse, R8, R17 ;  /* 0x0000000802117224 */ /* 0x040fe200078e0211 */
[C---:B------:R-:W-:Y:S01]  /*1a00*/  ISETP.GT.U32.AND P5, PT, R2.reuse, R21, PT ;  /* 0x000000150200720c */ /* 0x040fe20003fa4070 */
[C---:B------:R-:W-:Y:S01]  /*1a10*/  IMAD R29, R2.reuse, R6, R29 ;  /* 0x00000006021d7224 */ /* 0x040fe200078e021d */
[C---:B------:R-:W-:Y:S01]  /*1a20*/  LOP3.LUT R6, R3.reuse, 0xf0, RZ, 0xfc, !PT ;  /* 0x000000f003067812 */ /* 0x040fe200078efcff */
[C---:B------:R-:W-:Y:S01]  /*1a30*/  IMAD R47, R2.reuse, R10, R47 ;  /* 0x0000000a022f7224 */ /* 0x040fe200078e022f */
[----:B------:R-:W-:Y:S01]  /*1a40*/  LOP3.LUT R10, R3, 0xe8, RZ, 0xfc, !PT ;  /* 0x000000e8030a7812 */ /* 0x000fe200078efcff */
[----:B------:R-:W-:Y:S01]  /*1a50*/  @!P3 IMAD.MOV R11, RZ, RZ, -R11 ;  /* 0x000000ffff0bb224 */ /* 0x000fe200078e0a0b */
[C---:B------:R-:W-:Y:S01]  /*1a60*/  ISETP.GT.U32.AND P3, PT, R2.reuse, R27, PT ;  /* 0x0000001b0200720c */ /* 0x040fe20003f64070 */
[----:B------:R-:W-:Y:S01]  /*1a70*/  @!P6 IMAD.MOV R31, RZ, RZ, -R31 ;  /* 0x000000ffff1fe224 */ /* 0x000fe200078e0a1f */
[----:B------:R-:W-:Y:S01]  /*1a80*/  ISETP.GT.U32.AND P6, PT, R2, R17, PT ;  /* 0x000000110200720c */ /* 0x000fe20003fc4070 */
[----:B------:R-:W-:Y:S01]  /*1a90*/  IMAD.HI.U32 R3, R0, R49, RZ ;  /* 0x0000003100037227 */ /* 0x000fe200078e00ff */
[----:B------:R-:W-:-:S02]  /*1aa0*/  IABS R51, R10 ;  /* 0x0000000a00337213 */ /* 0x000fc40000000000 */
[----:B------:R-:W-:Y:S01]  /*1ab0*/  IABS R53, R6 ;  /* 0x0000000600357213 */ /* 0x000fe20000000000 */
[--C-:B------:R-:W-:Y:S01]  /*1ac0*/  @!P0 IMAD.IADD R15, R15, 0x1, -R2.reuse ;  /* 0x000000010f0f8824 */ /* 0x100fe200078e0a02 */
[C---:B------:R-:W-:Y:S01]  /*1ad0*/  ISETP.GT.U32.AND P0, PT, R2.reuse, R29, PT ;  /* 0x0000001d0200720c */ /* 0x040fe20003f04070 */
[----:B------:R-:W-:Y:S02]  /*1ae0*/  IMAD.MOV R3, RZ, RZ, -R3 ;  /* 0x000000ffff037224 */ /* 0x000fe400078e0a03 */
[--C-:B------:R-:W-:Y:S01]  /*1af0*/  @!P5 IMAD.IADD R21, R21, 0x1, -R2.reuse ;  /* 0x000000011515d824 */ /* 0x100fe200078e0a02 */
[C---:B------:R-:W-:Y:S01]  /*1b00*/  ISETP.GT.U32.AND P5, PT, R2.reuse, R47, PT ;  /* 0x0000002f0200720c */ /* 0x040fe20003fa4070 */
[C---:B------:R-:W-:Y:S02]  /*1b10*/  IMAD R7, R2.reuse, R3, R49 ;  /* 0x0000000302077224 */ /* 0x040fe400078e0231 */
[--C-:B------:R-:W-:Y:S02]  /*1b20*/  @!P3 IMAD.IADD R27, R27, 0x1, -R2.reuse ;  /* 0x000000011b1bb824 */ /* 0x100fe400078e0a02 */
[----:B------:R-:W-:Y:S01]  /*1b30*/  @!P6 IMAD.IADD R17, R17, 0x1, -R2 ;  /* 0x000000011111e824 */ /* 0x000fe200078e0a02 */
[----:B------:R-:W-:Y:S01]  /*1b40*/  ISETP.GT.U32.AND P3, PT, R2, R7, PT ;  /* 0x000000070200720c */ /* 0x000fe20003f64070 */
[----:B------:R-:W-:-:S03]  /*1b50*/  IMAD.HI.U32 R8, R0, R45, RZ ;  /* 0x0000002d00087227 */ /* 0x000fc600078e00ff */
[----:B------:R-:W-:Y:S01]  /*1b60*/  ISETP.GT.U32.AND P6, PT, R2, R17, PT ;  /* 0x000000110200720c */ /* 0x000fe20003fc4070 */
[----:B------:R-:W-:Y:S01]  /*1b70*/  @!P0 IMAD.IADD R29, R29, 0x1, -R2 ;  /* 0x000000011d1d8824 */ /* 0x000fe200078e0a02 */
[----:B------:R-:W-:Y:S01]  /*1b80*/  ISETP.GE.AND P0, PT, R14, RZ, PT ;  /* 0x000000ff0e00720c */ /* 0x000fe20003f06270 */
[----:B------:R-:W-:Y:S02]  /*1b90*/  IMAD.MOV R8, RZ, RZ, -R8 ;  /* 0x000000ffff087224 */ /* 0x000fe400078e0a08 */
[--C-:B------:R-:W-:Y:S01]  /*1ba0*/  @!P5 IMAD.IADD R47, R47, 0x1, -R2.reuse ;  /* 0x000000012f2fd824 */ /* 0x100fe200078e0a02 */
[C---:B------:R-:W-:Y:S01]  /*1bb0*/  ISETP.GT.U32.AND P5, PT, R2.reuse, R27, PT ;  /* 0x0000001b0200720c */ /* 0x040fe20003fa4070 */
[C---:B------:R-:W-:Y:S01]  /*1bc0*/  IMAD R45, R2.reuse, R8, R45 ;  /* 0x00000008022d7224 */ /* 0x040fe200078e022d */
[----:B------:R-:W-:Y:S01]  /*1bd0*/  IABS R8, R30 ;  /* 0x0000001e00087213 */ /* 0x000fe20000000000 */
[----:B------:R-:W-:Y:S01]  /*1be0*/  @!P3 IMAD.IADD R7, R7, 0x1, -R2 ;  /* 0x000000010707b824 */ /* 0x000fe200078e0a02 */
[----:B------:R-:W-:Y:S01]  /*1bf0*/  ISETP.GT.U32.AND P3, PT, R2, R29, PT ;  /* 0x0000001d0200720c */ /* 0x000fe20003f64070 */
[----:B------:R-:W-:-:S04]  /*1c00*/  IMAD.HI.U32 R3, R0, R51, RZ ;  /* 0x0000003300037227 */ /* 0x000fc800078e00ff */
[----:B------:R-:W-:-:S04]  /*1c10*/  IMAD.HI.U32 R0, R0, R53, RZ ;  /* 0x0000003500007227 */ /* 0x000fc800078e00ff */
[----:B------:R-:W-:Y:S01]  /*1c20*/  @!P0 IMAD.MOV R21, RZ, RZ, -R21 ;  /* 0x000000ffff158224 */ /* 0x000fe200078e0a15 */
[C---:B------:R-:W-:Y:S01]  /*1c30*/  ISETP.GT.U32.AND P0, PT, R2.reuse, R47, PT ;  /* 0x0000002f0200720c */ /* 0x040fe20003f04070 */
[----:B------:R-:W-:Y:S01]  /*1c40*/  @!P6 IMAD.IADD R17, R17, 0x1, -R2 ;  /* 0x000000011111e824 */ /* 0x000fe200078e0a02 */
[C---:B------:R-:W-:Y:S01]  /*1c50*/  ISETP.GT.U32.AND P6, PT, R2.reuse, R45, PT ;  /* 0x0000002d0200720c */ /* 0x040fe20003fc4070 */
[----:B------:R-:W-:Y:S02]  /*1c60*/  IMAD.MOV R0, RZ, RZ, -R0 ;  /* 0x000000ffff007224 */ /* 0x000fe400078e0a00 */
[----:B------:R-:W-:Y:S02]  /*1c70*/  IMAD.MOV R3, RZ, RZ, -R3 ;  /* 0x000000ffff037224 */ /* 0x000fe400078e0a03 */
[C---:B------:R-:W-:Y:S02]  /*1c80*/  IMAD R53, R2.reuse, R0, R53 ;  /* 0x0000000002357224 */ /* 0x040fe400078e0235 */
[----:B------:R-:W-:-:S02]  /*1c90*/  IMAD R51, R2, R3, R51 ;  /* 0x0000000302337224 */ /* 0x000fc400078e0233 */
[--C-:B------:R-:W-:Y:S01]  /*1ca0*/  @!P3 IMAD.IADD R29, R29, 0x1, -R2.reuse ;  /* 0x000000011d1db824 */ /* 0x100fe200078e0a02 */
[C---:B------:R-:W-:Y:S01]  /*1cb0*/  ISETP.GT.U32.AND P3, PT, R2.reuse, R53, PT ;  /* 0x000000350200720c */ /* 0x040fe20003f64070 */
[--C-:B------:R-:W-:Y:S01]  /*1cc0*/  @!P5 IMAD.IADD R27, R27, 0x1, -R2.reuse ;  /* 0x000000011b1bd824 */ /* 0x100fe200078e0a02 */
[----:B------:R-:W-:Y:S01]  /*1cd0*/  ISETP.GT.U32.AND P5, PT, R2, R51, PT ;  /* 0x000000330200720c */ /* 0x000fe20003fa4070 */
[--C-:B------:R-:W-:Y:S01]  /*1ce0*/  @!P0 IMAD.IADD R47, R47, 0x1, -R2.reuse ;  /* 0x000000012f2f8824 */ /* 0x100fe200078e0a02 */
[----:B------:R-:W-:Y:S01]  /*1cf0*/  ISETP.GE.AND P0, PT, R20, RZ, PT ;  /* 0x000000ff1400720c */ /* 0x000fe20003f06270 */
[----:B------:R-:W-:Y:S01]  /*1d00*/  @!P6 IMAD.IADD R45, R45, 0x1, -R2 ;  /* 0x000000012d2de824 */ /* 0x000fe200078e0a02 */
[----:B------:R-:W-:Y:S01]  /*1d10*/  ISETP.GE.AND P6, PT, R16, RZ, PT ;  /* 0x000000ff1000720c */ /* 0x000fe20003fc6270 */
[----:B------:R-:W-:Y:S02]  /*1d20*/  @!P2 IMAD.MOV R17, RZ, RZ, -R17 ;  /* 0x000000ffff11a224 */ /* 0x000fe400078e0a11 */
[----:B------:R-:W-:Y:S01]  /*1d30*/  IMAD.HI.U32 R4, R4, R8, RZ ;  /* 0x0000000804047227 */ /* 0x000fe200078e00ff */
[----:B------:R-:W-:-:S03]  /*1d40*/  ISETP.GT.U32.AND P2, PT, R2, R45, PT ;  /* 0x0000002d0200720c */ /* 0x000fc60003f44070 */
[----:B------:R-:W-:Y:S01]  /*1d50*/  @!P4 IMAD.MOV R15, RZ, RZ, -R15 ;  /* 0x000000ffff0fc224 */ /* 0x000fe200078e0a0f */
[----:B------:R-:W-:Y:S01]  /*1d60*/  ISETP.GT.U32.AND P4, PT, R2, R7, PT ;  /* 0x000000070200720c */ /* 0x000fe20003f84070 */
[----:B------:R-:W-:Y:S01]  /*1d70*/  @!P3 IMAD.IADD R53, R53, 0x1, -R2 ;  /* 0x000000013535b824 */ /* 0x000fe200078e0a02 */
[----:B------:R-:W-:Y:S01]  /*1d80*/  ISETP.GE.AND P3, PT, R56, UR8, PT ;  /* 0x0000000838007c0c */ /* 0x000fe2000bf66270 */
[----:B------:R-:W-:Y:S02]  /*1d90*/  IMAD.MOV R4, RZ, RZ, -R4 ;  /* 0x000000ffff047224 */ /* 0x000fe400078e0a04 */
[----:B------:R-:W-:Y:S01]  /*1da0*/  @!P5 IMAD.IADD R51, R51, 0x1, -R2 ;  /* 0x000000013333d824 */ /* 0x000fe200078e0a02 */
[----:B------:R-:W-:Y:S01]  /*1db0*/  SEL R0, R9, RZ, !P3 ;  /* 0x000000ff09007207 */ /* 0x000fe20005800000 */
[----:B------:R-:W-:Y:S01]  /*1dc0*/  @!P0 IMAD.MOV R29, RZ, RZ, -R29 ;  /* 0x000000ffff1d8224 */ /* 0x000fe200078e0a1d */
[C---:B------:R-:W-:Y:S01]  /*1dd0*/  ISETP.GT.U32.AND P0, PT, R2.reuse, R53, PT ;  /* 0x000000350200720c */ /* 0x040fe20003f04070 */
[----:B------:R-:W-:Y:S01]  /*1de0*/  IMAD R8, R5, R4, R8 ;  /* 0x0000000405087224 */ /* 0x000fe200078e0208 */
[----:B------:R-:W-:Y:S01]  /*1df0*/  ISETP.GT.U32.AND P3, PT, R2, R51, PT ;  /* 0x000000330200720c */ /* 0x000fe20003f64070 */
[--C-:B------:R-:W-:Y:S01]  /*1e00*/  @!P2 IMAD.IADD R45, R45, 0x1, -R2.reuse ;  /* 0x000000012d2da824 */ /* 0x100fe200078e0a02 */
[----:B------:R-:W-:Y:S01]  /*1e10*/  ISETP.GE.AND P5, PT, R26, RZ, PT ;  /* 0x000000ff1a00720c */ /* 0x000fe20003fa6270 */
[----:B------:R-:W-:Y:S01]  /*1e20*/  @!P4 IMAD.IADD R7, R7, 0x1, -R2 ;  /* 0x000000010707c824 */ /* 0x000fe200078e0a02 */
[----:B------:R-:W-:Y:S01]  /*1e30*/  ISETP.GT.U32.AND P2, PT, R5, R8, PT ;  /* 0x000000080500720c */ /* 0x000fe20003f44070 */
[----:B------:R-:W-:Y:S01]  /*1e40*/  IMAD R26, R55, 0x4, R46 ;  /* 0x00000004371a7824 */ /* 0x000fe200078e022e */
[----:B------:R-:W-:Y:S01]  /*1e50*/  ISETP.GE.AND P4, PT, R24, RZ, PT ;  /* 0x000000ff1800720c */ /* 0x000fe20003f86270 */
[----:B------:R-:W-:-:S02]  /*1e60*/  @!P6 IMAD.MOV R27, RZ, RZ, -R27 ;  /* 0x000000ffff1be224 */ /* 0x000fc400078e0a1b */
[----:B------:R-:W-:Y:S01]  /*1e70*/  IMAD.MOV.U32 R49, RZ, RZ, R7 ;  /* 0x000000ffff317224 */ /* 0x000fe200078e0007 */
[----:B------:R-:W-:Y:S01]  /*1e80*/  STL [R1+0xd0], R26 ;  /* 0x0000d01a01007387 */ /* 0x000fe20000100800 */
[--C-:B------:R-:W-:Y:S01]  /*1e90*/  @!P0 IMAD.IADD R53, R53, 0x1, -R2.reuse ;  /* 0x0000000135358824 */ /* 0x100fe200078e0a02 */
[----:B------:R-:W-:Y:S01]  /*1ea0*/  ISETP.GE.AND P0, PT, R6, RZ, PT ;  /* 0x000000ff0600720c */ /* 0x000fe20003f06270 */
[----:B------:R-:W-:Y:S01]  /*1eb0*/  @!P3 IMAD.IADD R51, R51, 0x1, -R2 ;  /* 0x000000013333b824 */ /* 0x000fe200078e0a02 */
[----:B------:R-:W-:Y:S01]  /*1ec0*/  ISETP.GE.AND P3, PT, R10, RZ, PT ;  /* 0x000000ff0a00720c */ /* 0x000fe20003f66270 */
[----:B------:R-:W-:Y:S01]  /*1ed0*/  @!P5 IMAD.MOV R47, RZ, RZ, -R47 ;  /* 0x000000ffff2fd224 */ /* 0x000fe200078e0a2f */
[----:B------:R-:W-:Y:S01]  /*1ee0*/  ISETP.GE.AND P5, PT, R28, RZ, PT ;  /* 0x000000ff1c00720c */ /* 0x000fe20003fa6270 */
[----:B------:R-:W-:Y:S01]  /*1ef0*/  @!P2 IMAD.IADD R8, R8, 0x1, -R5 ;  /* 0x000000010808a824 */ /* 0x000fe200078e0a05 */
[----:B------:R-:W-:Y:S01]  /*1f00*/  ISETP.GE.AND P2, PT, R48, UR8, PT ;  /* 0x0000000830007c0c */ /* 0x000fe2000bf46270 */
[----:B------:R-:W-:Y:S01]  /*1f10*/  IMAD R48, R55, 0x4, R26 ;  /* 0x0000000437307824 */ /* 0x000fe200078e021a */
[----:B------:R-:W-:Y:S01]  /*1f20*/  LOP3.LUT R2, RZ, R109, RZ, 0x33, !PT ;  /* 0x0000006dff027212 */ /* 0x000fe200078e33ff */
[----:B------:R-:W-:Y:S01]  /*1f30*/  @!P4 IMAD.MOV R45, RZ, RZ, -R45 ;  /* 0x000000ffff2dc224 */ /* 0x000fe200078e0a2d */
[----:B------:R-:W-:Y:S01]  /*1f40*/  ISETP.GT.U32.AND P6, PT, R5, R8, PT ;  /* 0x000000080500720c */ /* 0x000fe20003fc4070 */
[----:B------:R-:W-:Y:S01]  /*1f50*/  VIADD R106, R106, UR7 ;  /* 0x000000076a6a7c36 */ /* 0x000fe20008000000 */
[----:B------:R-:W-:Y:S01]  /*1f60*/  ISETP.NE.U32.AND P4, PT, R0, RZ, PT ;  /* 0x000000ff0000720c */ /* 0x000fe20003f85070 */
[----:B------:R-:W-:Y:S01]  /*1f70*/  IMAD R0, R55, 0x4, R48 ;  /* 0x0000000437007824 */ /* 0x000fe200078e0230 */
[----:B------:R-:W-:Y:S01]  /*1f80*/  SEL R3, R9, RZ, !P2 ;  /* 0x000000ff09037207 */ /* 0x000fe20005000000 */
[----:B------:R-:W-:Y:S01]  /*1f90*/  @!P0 IMAD.MOV R53, RZ, RZ, -R53 ;  /* 0x000000ffff358224 */ /* 0x000fe200078e0a35 */
[----:B------:R-:W-:Y:S01]  /*1fa0*/  ISETP.GE.AND P0, PT, R30, RZ, PT ;  /* 0x000000ff1e00720c */ /* 0x000fe20003f06270 */
[----:B------:R-:W-:Y:S01]  /*1fb0*/  @!P3 IMAD.MOV R51, RZ, RZ, -R51 ;  /* 0x000000ffff33b224 */ /* 0x000fe200078e0a33 */
[----:B------:R-:W-:Y:S01]  /*1fc0*/  ISETP.NE.U32.AND P2, PT, R3, RZ, PT ;  /* 0x000000ff0300720c */ /* 0x000fe20003f45070 */
[----:B------:R-:W-:Y:S01]  /*1fd0*/  IMAD R3, R55, 0x4, R0 ;  /* 0x0000000437037824 */ /* 0x000fe200078e0200 */
[----:B------:R-:W-:Y:S01]  /*1fe0*/  ISETP.NE.AND P3, PT, R108, RZ, PT ;  /* 0x000000ff6c00720c */ /* 0x000fe20003f65270 */
[----:B------:R-:W-:Y:S01]  /*1ff0*/  @!P5 IMAD.MOV R49, RZ, RZ, -R49 ;  /* 0x000000ffff31d224 */ /* 0x000fe200078e0a31 */
[----:B------:R-:W-:Y:S01]  /*2000*/  ISETP.NE.AND P5, PT, R109, RZ, PT ;  /* 0x000000ff6d00720c */ /* 0x000fe20003fa5270 */
[C---:B------:R-:W-:Y:S01]  /*2010*/  IMAD R4, R55.reuse, 0x4, R3 ;  /* 0x0000000437047824 */ /* 0x040fe200078e0203 */
[----:B------:R-:W-:Y:S01]  /*2020*/  STL [R1+0xc4], R48 ;  /* 0x0000c43001007387 */ /* 0x000fe20000100800 */
[----:B------:R-:W-:Y:S01]  /*2030*/  @!P6 IMAD.IADD R8, R8, 0x1, -R5 ;  /* 0x000000010808e824 */ /* 0x000fe200078e0a05 */
[C---:B------:R-:W-:Y:S01]  /*2040*/  SEL R22, R2.reuse, R22, !P5 ;  /* 0x0000001602167207 */ /* 0x040fe20006800000 */
[C---:B------:R-:W-:Y:S01]  /*2050*/  IMAD R5, R55.reuse, 0x4, R4 ;  /* 0x0000000437057824 */ /* 0x040fe200078e0204 */
[C---:B------:R-:W-:Y:S01]  /*2060*/  SEL R43, R2.reuse, R43, !P5 ;  /* 0x0000002b022b7207 */ /* 0x040fe20006800000 */
[----:B------:R-:W-:Y:S01]  /*2070*/  @!P0 IMAD.MOV R8, RZ, RZ, -R8 ;  /* 0x000000ffff088224 */ /* 0x000fe200078e0a08 */
[C---:B------:R-:W-:Y:S01]  /*2080*/  SEL R44, R2.reuse, R44, !P5 ;  /* 0x0000002c022c7207 */ /* 0x040fe20006800000 */
[----:B------:R-:W-:Y:S01]  /*2090*/  IMAD R6, R55, 0x4, R5 ;  /* 0x0000000437067824 */ /* 0x000fe200078e0205 */
[----:B------:R-:W-:-:S02]  /*20a0*/  SEL R18, R2, R18, !P5 ;  /* 0x0000001202127207 */ /* 0x000fc40006800000 */
[----:B------:R-:W-:Y:S01]  /*20b0*/  @!P3 LOP3.LUT R8, RZ, R108, RZ, 0x33, !PT ;  /* 0x0000006cff08b212 */ /* 0x000fe200078e33ff */
[C---:B------:R-:W-:Y:S01]  /*20c0*/  IMAD R7, R55.reuse, 0x4, R6 ;  /* 0x0000000437077824 */ /* 0x040fe200078e0206 */
[C---:B------:R-:W-:Y:S02]  /*20d0*/  SEL R23, R2.reuse, R23, !P5 ;  /* 0x0000001702177207 */ /* 0x040fe40006800000 */
[----:B------:R-:W-:Y:S01]  /*20e0*/  SEL R42, R2, R42, !P5 ;  /* 0x0000002a022a7207 */ /* 0x000fe20006800000 */
[----:B------:R-:W-:Y:S01]  /*20f0*/  IMAD R14, R8, UR9, RZ ;  /* 0x00000009080e7c24 */ /* 0x000fe2000f8e02ff */
[C---:B------:R-:W-:Y:S01]  /*2100*/  SEL R19, R2.reuse, R19, !P5 ;  /* 0x0000001302137207 */ /* 0x040fe20006800000 */
[----:B------:R-:W-:Y:S01]  /*2110*/  IMAD R8, R55, 0x4, R7 ;  /* 0x0000000437087824 */ /* 0x000fe200078e0207 */
[----:B------:R-:W-:Y:S01]  /*2120*/  SEL R40, R2, R40, !P5 ;  /* 0x0000002802287207 */ /* 0x000fe20006800000 */
[----:B------:R-:W-:Y:S01]  /*2130*/  IMAD.SHL.U32 R10, R14, 0x4, RZ ;  /* 0x000000040e0a7824 */ /* 0x000fe200078e00ff */
[C---:B------:R-:W-:Y:S01]  /*2140*/  SEL R41, R2.reuse, R41, !P5 ;  /* 0x0000002902297207 */ /* 0x040fe20006800000 */
[----:B------:R-:W-:Y:S01]  /*2150*/  STL [R1+0x3c], R14 ;  /* 0x00003c0e01007387 */ /* 0x000fe20000100800 */
[C---:B------:R-:W-:Y:S01]  /*2160*/  SEL R12, R2.reuse, R12, !P5 ;  /* 0x0000000c020c7207 */ /* 0x040fe20006800000 */
[----:B------:R-:W2:Y:S01]  /*2170*/  LDCU UR9, c[0x0][0x3b0] ;  /* 0x00007600ff0977ac */ /* 0x000ea20008000800 */
[C---:B------:R-:W-:Y:S01]  /*2180*/  SEL R38, R2.reuse, R38, !P5 ;  /* 0x0000002602267207 */ /* 0x040fe20006800000 */
[----:B------:R3:W-:Y:S01]  /*2190*/  STL [R1+0x58], R10 ;  /* 0x0000580a01007387 */ /* 0x0007e20000100800 */
[----:B------:R-:W-:Y:S01]  /*21a0*/  SEL R39, R2, R39, !P5 ;  /* 0x0000002702277207 */ /* 0x000fe20006800000 */
[----:B------:R-:W-:Y:S01]  /*21b0*/  IMAD.SHL.U32 R111, R8, 0x4, RZ ;  /* 0x00000004086f7824 */ /* 0x000fe200078e00ff */
[----:B------:R-:W-:-:S02]  /*21c0*/  SEL R13, R2, R13, !P5 ;  /* 0x0000000d020d7207 */ /* 0x000fc40006800000 */
[C---:B------:R-:W-:Y:S02]  /*21d0*/  SEL R36, R2.reuse, R36, !P5 ;  /* 0x0000002402247207 */ /* 0x040fe40006800000 */
[C---:B------:R-:W-:Y:S02]  /*21e0*/  SEL R37, R2.reuse, R37, !P5 ;  /* 0x0000002502257207 */ /* 0x040fe40006800000 */
[C---:B------:R-:W-:Y:S02]  /*21f0*/  SEL R34, R2.reuse, R34, !P5 ;  /* 0x0000002202227207 */ /* 0x040fe40006800000 */
[C---:B------:R-:W-:Y:S02]  /*2200*/  SEL R35, R2.reuse, R35, !P5 ;  /* 0x0000002302237207 */ /* 0x040fe40006800000 */
[C---:B------:R-:W-:Y:S02]  /*2210*/  SEL R33, R2.reuse, R33, !P5 ;  /* 0x0000002102217207 */ /* 0x040fe40006800000 */
[C---:B------:R-:W-:Y:S01]  /*2220*/  SEL R32, R2.reuse, R32, !P5 ;  /* 0x0000002002207207 */ /* 0x040fe20006800000 */
[----:B--2---:R-:W-:Y:S01]  /*2230*/  IMAD R39, R39, UR9, RZ ;  /* 0x0000000927277c24 */ /* 0x004fe2000f8e02ff */
[----:B------:R-:W-:Y:S01]  /*2240*/  SEL R31, R2, R31, !P5 ;  /* 0x0000001f021f7207 */ /* 0x000fe20006800000 */
[----:B------:R-:W-:Y:S01]  /*2250*/  IMAD R36, R36, UR9, RZ ;  /* 0x0000000924247c24 */ /* 0x000fe2000f8e02ff */
[C---:B-1----:R-:W-:Y:S01]  /*2260*/  SEL R30, R2.reuse, R11, !P5 ;  /* 0x0000000b021e7207 */ /* 0x042fe20006800000 */
[----:B------:R-:W-:Y:S01]  /*2270*/  IMAD R37, R37, UR9, RZ ;  /* 0x0000000925257c24 */ /* 0x000fe2000f8e02ff */
[----:B------:R-:W-:Y:S01]  /*2280*/  SEL R125, R2, R15, !P5 ;  /* 0x0000000f027d7207 */ /* 0x000fe20006800000 */
[----:B------:R-:W-:Y:S01]  /*2290*/  IMAD R34, R34, UR9, RZ ;  /* 0x0000000922227c24 */ /* 0x000fe2000f8e02ff */
[C---:B------:R-:W-:Y:S01]  /*22a0*/  SEL R124, R2.reuse, R17, !P5 ;  /* 0x00000011027c7207 */ /* 0x040fe20006800000 */
[----:B------:R-:W-:Y:S01]  /*22b0*/  IMAD R35, R35, UR9, RZ ;  /* 0x0000000923237c24 */ /* 0x000fe2000f8e02ff */
[C---:B------:R-:W-:Y:S01]  /*22c0*/  SEL R123, R2.reuse, R21, !P5 ;  /* 0x00000015027b7207 */ /* 0x040fe20006800000 */
[----:B------:R-:W-:Y:S01]  /*22d0*/  IMAD R33, R33, UR9, RZ ;  /* 0x0000000921217c24 */ /* 0x000fe2000f8e02ff */
[----:B------:R-:W-:Y:S01]  /*22e0*/  SEL R122, R2, R27, !P5 ;  /* 0x0000001b027a7207 */ /* 0x000fe20006800000 */
[----:B------:R-:W-:Y:S01]  /*22f0*/  IMAD R32, R32, UR9, RZ ;  /* 0x0000000920207c24 */ /* 0x000fe2000f8e02ff */
[C---:B------:R-:W-:Y:S01]  /*2300*/  SEL R121, R2.reuse, R29, !P5 ;  /* 0x0000001d02797207 */ /* 0x040fe20006800000 */
[----:B------:R-:W-:Y:S01]  /*2310*/  IMAD R31, R31, UR9, RZ ;  /* 0x000000091f1f7c24 */ /* 0x000fe2000f8e02ff */
[----:B------:R-:W-:Y:S01]  /*2320*/  SEL R120, R2, R45, !P5 ;  /* 0x0000002d02787207 */ /* 0x000fe20006800000 */
[----:B------:R-:W-:Y:S01]  /*2330*/  IMAD.SHL.U32 R45, R4, 0x4, RZ ;  /* 0x00000004042d7824 */ /* 0x000fe200078e00ff */
[----:B------:R-:W-:Y:S01]  /*2340*/  SEL R119, R2, R47, !P5 ;  /* 0x0000002f02777207 */ /* 0x000fe20006800000 */
[----:B------:R-:W-:Y:S01]  /*2350*/  IMAD R47, R18, UR9, RZ ;  /* 0x00000009122f7c24 */ /* 0x000fe2000f8e02ff */
[C---:B------:R-:W-:Y:S01]  /*2360*/  SEL R118, R2.reuse, R49, !P5 ;  /* 0x0000003102767207 */ /* 0x040fe20006800000 */
[----:B------:R-:W-:Y:S01]  /*2370*/  IMAD R49, R43, UR9, RZ ;  /* 0x000000092b317c24 */ /* 0x000fe2000f8e02ff */
[C---:B------:R-:W-:Y:S01]  /*2380*/  SEL R117, R2.reuse, R51, !P5 ;  /* 0x0000003302757207 */ /* 0x040fe20006800000 */
[----:B------:R-:W-:Y:S01]  /*2390*/  IMAD.SHL.U32 R51, R7, 0x4, RZ ;  /* 0x0000000407337824 */ /* 0x000fe200078e00ff */
[C---:B------:R-:W-:Y:S01]  /*23a0*/  SEL R24, R2.reuse, R53, !P5 ;  /* 0x0000003502187207 */ /* 0x040fe20006800000 */
[----:B------:R-:W-:Y:S01]  /*23b0*/  IMAD.SHL.U32 R53, R5, 0x4, RZ ;  /* 0x0000000405357824 */ /* 0x000fe200078e00ff */
[----:B------:R-:W-:Y:S01]  /*23c0*/  SEL R25, R2, R25, !P5 ;  /* 0x0000001902197207 */ /* 0x000fe20006800000 */
[C---:B------:R-:W-:Y:S01]  /*23d0*/  IMAD R2, R55.reuse, 0x4, R8 ;  /* 0x0000000437027824 */ /* 0x040fe200078e0208 */
[----:B-----5:R-:W-:Y:S01]  /*23e0*/  IADD3 R29, P0, PT, R10, UR20, RZ ;  /* 0x000000140a1d7c10 */ /* 0x020fe2000ff1e0ff */
[----:B------:R-:W-:Y:S01]  /*23f0*/  IMAD R43, R40, UR9, RZ ;  /* 0x00000009282b7c24 */ /* 0x000fe2000f8e02ff */
[----:B------:R-:W-:Y:S01]  /*2400*/  ISETP.GE.AND P3, PT, R114, UR8, PT ;  /* 0x0000000872007c0c */ /* 0x000fe2000bf66270 */
[C---:B---3--:R-:W-:Y:S01]  /*2410*/  IMAD R10, R55.reuse, 0x4, R2 ;  /* 0x00000004370a7824 */ /* 0x048fe200078e0202 */
[----:B------:R-:W-:Y:S01]  /*2420*/  LEA.HI.X.SX32 R28, R14, UR21, 0x2, P0 ;  /* 0x000000150e1c7c11 */ /* 0x000fe200080f16ff */
[----:B------:R-:W-:Y:S01]  /*2430*/  IMAD R40, R38, UR9, RZ ;  /* 0x0000000926287c24 */ /* 0x000fe2000f8e02ff */
[-C--:B------:R-:W-:Y:S01]  /*2440*/  LEA R96, P0, R2, R29.reuse, 0x2 ;  /* 0x0000001d02607211 */ /* 0x080fe200078010ff */
[----:B------:R-:W-:Y:S01]  /*2450*/  IMAD R11, R55, 0x4, R10 ;  /* 0x00000004370b7824 */ /* 0x000fe200078e020a */
[-C--:B------:R-:W-:Y:S01]  /*2460*/  LEA R94, P6, R10, R29.reuse, 0x2 ;  /* 0x0000001d0a5e7211 */ /* 0x080fe200078c10ff */
[----:B------:R-:W-:Y:S01]  /*2470*/  IMAD R38, R13, UR9, RZ ;  /* 0x000000090d267c24 */ /* 0x000fe2000f8e02ff */
[-C--:B------:R-:W-:Y:S01]  /*2480*/  LEA.HI.X.SX32 R97, R2, R28.reuse, 0x2, P0 ;  /* 0x0000001c02617211 */ /* 0x080fe200000f16ff */
[----:B------:R-:W-:Y:S01]  /*2490*/  IMAD R16, R55, 0x4, R11 ;  /* 0x0000000437107824 */ /* 0x000fe200078e020b */
[-C--:B------:R-:W-:Y:S01]  /*24a0*/  LEA R14, P0, R11, R29.reuse, 0x2 ;  /* 0x0000001d0b0e7211 */ /* 0x080fe200078010ff */
[----:B------:R-:W-:Y:S01]  /*24b0*/  IMAD R30, R30, UR9, RZ ;  /* 0x000000091e1e7c24 */ /* 0x000fe2000f8e02ff */
[-C--:B------:R-:W-:Y:S01]  /*24c0*/  LEA.HI.X.SX32 R95, R10, R28.reuse, 0x2, P6 ;  /* 0x0000001c0a5f7211 */ /* 0x080fe200030f16ff */
[----:B------:R-:W-:Y:S01]  /*24d0*/  IMAD R125, R125, UR9, RZ ;  /* 0x000000097d7d7c24 */ /* 0x000fe2000f8e02ff */
[-C--:B------:R-:W-:Y:S01]  /*24e0*/  LEA.HI.X.SX32 R15, R11, R28.reuse, 0x2, P0 ;  /* 0x0000001c0b0f7211 */ /* 0x080fe200000f16ff */
[----:B------:R-:W-:Y:S01]  /*24f0*/  IMAD R124, R124, UR9, RZ ;  /* 0x000000097c7c7c24 */ /* 0x000fe2000f8e02ff */
[-C--:B------:R-:W-:Y:S01]  /*2500*/  LEA R90, P0, R50, R29.reuse, 0x2 ;  /* 0x0000001d325a7211 */ /* 0x080fe200078010ff */
[----:B------:R-:W-:Y:S01]  /*2510*/  IMAD R123, R123, UR9, RZ ;  /* 0x000000097b7b7c24 */ /* 0x000fe2000f8e02ff */
[-C--:B------:R-:W-:Y:S01]  /*2520*/  LEA R104, P6, R52, R29.reuse, 0x2 ;  /* 0x0000001d34687211 */ /* 0x080fe200078c10ff */
[----:B------:R-:W-:Y:S01]  /*2530*/  IMAD R122, R122, UR9, RZ ;  /* 0x000000097a7a7c24 */ /* 0x000fe2000f8e02ff */
[-C--:B------:R-:W-:Y:S01]  /*2540*/  LEA.HI.X.SX32 R91, R50, R28.reuse, 0x2, P0 ;  /* 0x0000001c325b7211 */ /* 0x080fe200000f16ff */
[----:B------:R-:W-:Y:S01]  /*2550*/  IMAD R50, R22, UR9, RZ ;  /* 0x0000000916327c24 */ /* 0x000fe2000f8e02ff */
[-C--:B------:R-:W-:Y:S01]  /*2560*/  LEA R20, P0, R16, R29.reuse, 0x2 ;  /* 0x0000001d10147211 */ /* 0x080fe200078010ff */
[----:B------:R-:W-:Y:S01]  /*2570*/  IMAD R121, R121, UR9, RZ ;  /* 0x0000000979797c24 */ /* 0x000fe2000f8e02ff */
[-C--:B------:R-:W-:Y:S01]  /*2580*/  LEA.HI.X.SX32 R105, R52, R28.reuse, 0x2, P6 ;  /* 0x0000001c34697211 */ /* 0x080fe200030f16ff */
[----:B------:R-:W-:Y:S01]  /*2590*/  IMAD.SHL.U32 R52, R6, 0x4, RZ ;  /* 0x0000000406347824 */ /* 0x000fe200078e00ff */
[-C--:B------:R-:W-:Y:S01]  /*25a0*/  LEA.HI.X.SX32 R21, R16, R28.reuse, 0x2, P0 ;  /* 0x0000001c10157211 */ /* 0x080fe200000f16ff */
[----:B------:R-:W-:Y:S01]  /*25b0*/  IMAD.SHL.U32 R16, R0, 0x4, RZ ;  /* 0x0000000400107824 */ /* 0x000fe200078e00ff */
[-C--:B------:R-:W-:Y:S01]  /*25c0*/  LEA R102, P0, R26, R29.reuse, 0x2 ;  /* 0x0000001d1a667211 */ /* 0x080fe200078010ff */
[----:B------:R-:W-:Y:S01]  /*25d0*/  IMAD R120, R120, UR9, RZ ;  /* 0x0000000978787c24 */ /* 0x000fe2000f8e02ff */
[-C--:B------:R-:W-:Y:S01]  /*25e0*/  LEA R92, P6, R46, R29.reuse, 0x2 ;  /* 0x0000001d2e5c7211 */ /* 0x080fe200078c10ff */
[----:B------:R-:W-:Y:S01]  /*25f0*/  IMAD R119, R119, UR9, RZ ;  /* 0x0000000977777c24 */ /* 0x000fe2000f8e02ff */
[-C--:B------:R-:W-:Y:S01]  /*2600*/  LEA.HI.X.SX32 R103, R26, R28.reuse, 0x2, P0 ;  /* 0x0000001c1a677211 */ /* 0x080fe200000f16ff */
[----:B------:R1:W-:Y:S01]  /*2610*/  STL [R1+0x134], R16 ;  /* 0x0001341001007387 */ /* 0x0003e20000100800 */
[-C--:B------:R-:W-:Y:S01]  /*2620*/  LEA R26, P0, R48, R29.reuse, 0x2 ;  /* 0x0000001d301a7211 */ /* 0x080fe200078010ff */
[----:B------:R-:W-:Y:S01]  /*2630*/  IMAD R118, R118, UR9, RZ ;  /* 0x0000000976767c24 */ /* 0x000fe2000f8e02ff */
[-C--:B------:R-:W-:Y:S01]  /*2640*/  LEA.HI.X.SX32 R93, R46, R28.reuse, 0x2, P6 ;  /* 0x0000001c2e5d7211 */ /* 0x080fe200030f16ff */
[----:B------:R-:W-:Y:S01]  /*2650*/  IMAD.SHL.U32 R46, R3, 0x4, RZ ;  /* 0x00000004032e7824 */ /* 0x000fe200078e00ff */
[----:B------:R-:W-:Y:S01]  /*2660*/  LEA.HI.X.SX32 R27, R48, R28, 0x2, P0 ;  /* 0x0000001c301b7211 */ /* 0x000fe200000f16ff */
[----:B------:R-:W-:Y:S01]  /*2670*/  IMAD R48, R44, UR9, RZ ;  /* 0x000000092c307c24 */ /* 0x000fe2000f8e02ff */
[C---:B------:R-:W-:Y:S01]  /*2680*/  ISETP.GE.AND P5, PT, R114.reuse, UR6, PT ;  /* 0x0000000672007c0c */ /* 0x040fe2000bfa6270 */
[----:B------:R-:W-:Y:S01]  /*2690*/  IMAD R114, R114, UR11, RZ ;  /* 0x0000000b72727c24 */ /* 0x000fe2000f8e02ff */
[----:B------:R2:W-:Y:S01]  /*26a0*/  STL [R1+0x130], R46 ;  /* 0x0001302e01007387 */ /* 0x0005e20000100800 */
[----:B-1----:R-:W-:Y:S01]  /*26b0*/  IADD3 R16, P0, PT, R16, R29, RZ ;  /* 0x0000001d10107210 */ /* 0x002fe20007f1e0ff */
[----:B------:R-:W-:-:S02]  /*26c0*/  IMAD R44, R19, UR9, RZ ;  /* 0x00000009132c7c24 */ /* 0x000fc4000f8e02ff */
[----:B------:R-:W-:Y:S01]  /*26d0*/  IMAD.SHL.U32 R2, R114, 0x4, RZ ;  /* 0x0000000472027824 */ /* 0x000fe200078e00ff */
[-C--:B------:R-:W-:Y:S01]  /*26e0*/  LEA.HI.X.SX32 R17, R0, R28.reuse, 0x2, P0 ;  /* 0x0000001c00117211 */ /* 0x080fe200000f16ff */
[----:B------:R1:W-:Y:S01]  /*26f0*/  STL [R1+0x12c], R45 ;  /* 0x00012c2d01007387 */ /* 0x0003e20000100800 */
[-C--:B------:R-:W-:Y:S01]  /*2700*/  IADD3 R88, P0, PT, R46, R29.reuse, RZ ;  /* 0x0000001d2e587210 */ /* 0x080fe20007f1e0ff */
[----:B------:R-:W-:Y:S01]  /*2710*/  IMAD R117, R117, UR9, RZ ;  /* 0x0000000975757c24 */ /* 0x000fe2000f8e02ff */
[----:B------:R-:W-:Y:S01]  /*2720*/  IADD3 R10, P6, PT, R2, UR22, RZ ;  /* 0x00000016020a7c10 */ /* 0x000fe2000ffde0ff */
[----:B--2---:R-:W-:Y:S01]  /*2730*/  IMAD R46, R23, UR9, RZ ;  /* 0x00000009172e7c24 */ /* 0x004fe2000f8e02ff */
[-C--:B------:R-:W-:Y:S01]  /*2740*/  LEA.HI.X.SX32 R89, R3, R28.reuse, 0x2, P0 ;  /* 0x0000001c03597211 */ /* 0x080fe200000f16ff */
[----:B------:R-:W-:Y:S01]  /*2750*/  STL [R1+0x128], R53 ;  /* 0x0001283501007387 */ /* 0x000fe20000100800 */
[-C--:B------:R-:W-:Y:S01]  /*2760*/  IADD3 R22, P0, PT, R45, R29.reuse, RZ ;  /* 0x0000001d2d167210 */ /* 0x080fe20007f1e0ff */
[----:B------:R-:W-:Y:S01]  /*2770*/  IMAD R116, R24, UR9, RZ ;  /* 0x0000000918747c24 */ /* 0x000fe2000f8e02ff */
[----:B------:R-:W-:Y:S01]  /*2780*/  LEA.HI.X.SX32 R11, R114, UR23, 0x2, P6 ;  /* 0x00000017720b7c11 */ /* 0x000fe2000b0f16ff */
[----:B-1----:R-:W-:Y:S01]  /*2790*/  IMAD R45, R42, UR9, RZ ;  /* 0x000000092a2d7c24 */ /* 0x002fe2000f8e02ff */
[----:B------:R-:W-:Y:S01]  /*27a0*/  LEA.HI.X.SX32 R23, R4, R28, 0x2, P0 ;  /* 0x0000001c04177211 */ /* 0x000fe200000f16ff */
[----:B------:R-:W-:Y:S01]  /*27b0*/  IMAD R42, R41, UR9, RZ ;  /* 0x00000009292a7c24 */ /* 0x000fe2000f8e02ff */
[-C--:B------:R-:W-:Y:S01]  /*27c0*/  IADD3 R18, P0, PT, R53, R29.reuse, RZ ;  /* 0x0000001d35127210 */ /* 0x080fe20007f1e0ff */
[----:B------:R-:W-:Y:S01]  /*27d0*/  IMAD R41, R12, UR9, RZ ;  /* 0x000000090c297c24 */ /* 0x000fe2000f8e02ff */
[----:B------:R-:W-:Y:S01]  /*27e0*/  LEA R86, P6, R49, R10, 0x2 ;  /* 0x0000000a31567211 */ /* 0x000fe200078c10ff */
[----:B------:R1:W-:Y:S01]  /*27f0*/  STL [R1+0x124], R52 ;  /* 0x0001243401007387 */ /* 0x0003e20000100800 */
[----:B------:R-:W-:Y:S01]  /*2800*/  LEA.HI.X.SX32 R19, R5, R28, 0x2, P0 ;  /* 0x0000001c05137211 */ /* 0x000fe200000f16ff */
[----:B------:R-:W-:Y:S01]  /*2810*/  IMAD R115, R25, UR9, RZ ;  /* 0x0000000919737c24 */ /* 0x000fe2000f8e02ff */
[----:B------:R-:W-:Y:S01]  /*2820*/  IADD3 R98, P0, PT, R52, R29, RZ ;  /* 0x0000001d34627210 */ /* 0x000fe20007f1e0ff */
[----:B------:R-:W-:Y:S01]  /*2830*/  STL [R1+0x120], R51 ;  /* 0x0001203301007387 */ /* 0x000fe20000100800 */
[----:B------:R-:W-:-:S02]  /*2840*/  LEA.HI.X.SX32 R87, R49, R11, 0x2, P6 ;  /* 0x0000000b31577211 */ /* 0x000fc400030f16ff */
[----:B------:R-:W-:Y:S01]  /*2850*/  LEA.HI.X.SX32 R99, R6, R28, 0x2, P0 ;  /* 0x0000001c06637211 */ /* 0x000fe200000f16ff */
[----:B------:R2:W-:Y:S01]  /*2860*/  STL [R1+0x54], R50 ;  /* 0x0000543201007387 */ /* 0x0005e20000100800 */
[----:B------:R-:W-:Y:S02]  /*2870*/  IADD3 R12, P0, PT, R51, R29, RZ ;  /* 0x0000001d330c7210 */ /* 0x000fe40007f1e0ff */
[----:B------:R-:W-:Y:S01]  /*2880*/  LEA R82, P6, R47, R10, 0x2 ;  /* 0x0000000a2f527211 */ /* 0x000fe200078c10ff */
[----:B------:R-:W-:Y:S01]  /*2890*/  STL [R1+0x50], R49 ;  /* 0x0000503101007387 */ /* 0x000fe20000100800 */
[----:B------:R-:W-:Y:S02]  /*28a0*/  LEA.HI.X.SX32 R13, R7, R28, 0x2, P0 ;  /* 0x0000001c070d7211 */ /* 0x000fe400000f16ff */
[----:B------:R-:W-:Y:S01]  /*28b0*/  LEA R100, P0, R50, R10, 0x2 ;  /* 0x0000000a32647211 */ /* 0x000fe200078010ff */
[----:B------:R3:W-:Y:S01]  /*28c0*/  STL [R1+0x4c], R48 ;  /* 0x00004c3001007387 */ /* 0x0007e20000100800 */
[----:B------:R-:W-:-:S02]  /*28d0*/  LEA.HI.X.SX32 R83, R47, R11, 0x2, P6 ;  /* 0x0000000b2f537211 */ /* 0x000fc400030f16ff */
[-C--:B------:R-:W-:Y:S01]  /*28e0*/  LEA.HI.X.SX32 R101, R50, R11.reuse, 0x2, P0 ;  /* 0x0000000b32657211 */ /* 0x080fe200000f16ff */
[----:B------:R-:W-:Y:S01]  /*28f0*/  STL [R1+0x48], R47 ;  /* 0x0000482f01007387 */ /* 0x000fe20000100800 */
[CC--:B------:R-:W-:Y:S02]  /*2900*/  LEA R84, P0, R48.reuse, R10.reuse, 0x2 ;  /* 0x0000000a30547211 */ /* 0x0c0fe400078010ff */
[CC--:B------:R-:W-:Y:S01]  /*2910*/  LEA R78, P6, R45.reuse, R10.reuse, 0x2 ;  /* 0x0000000a2d4e7211 */ /* 0x0c0fe200078c10ff */
[----:B------:R4:W-:Y:S01]  /*2920*/  STL [R1+0x44], R46 ;  /* 0x0000442e01007387 */ /* 0x0009e20000100800 */
[-C--:B------:R-:W-:Y:S02]  /*2930*/  LEA.HI.X.SX32 R85, R48, R11.reuse, 0x2, P0 ;  /* 0x0000000b30557211 */ /* 0x080fe400000f16ff */
[----:B------:R-:W-:Y:S01]  /*2940*/  LEA R80, P0, R46, R10, 0x2 ;  /* 0x0000000a2e507211 */ /* 0x000fe200078010ff */
[----:B------:R-:W-:Y:S01]  /*2950*/  STL [R1+0x40], R45 ;  /* 0x0000402d01007387 */ /* 0x000fe20000100800 */
[----:B------:R-:W-:-:S02]  /*2960*/  LEA.HI.X.SX32 R79, R45, R11, 0x2, P6 ;  /* 0x0000000b2d4f7211 */ /* 0x000fc400030f16ff */
[-C--:B------:R-:W-:Y:S01]  /*2970*/  LEA.HI.X.SX32 R81, R46, R11.reuse, 0x2, P0 ;  /* 0x0000000b2e517211 */ /* 0x080fe200000f16ff */
[----:B------:R5:W-:Y:S01]  /*2980*/  STL [R1+0x38], R44 ;  /* 0x0000382c01007387 */ /* 0x000be20000100800 */
[CC--:B------:R-:W-:Y:S02]  /*2990*/  LEA R76, P0, R44.reuse, R10.reuse, 0x2 ;  /* 0x0000000a2c4c7211 */ /* 0x0c0fe400078010ff */
[CC--:B------:R-:W-:Y:S01]  /*29a0*/  LEA R74, P6, R43.reuse, R10.reuse, 0x2 ;  /* 0x0000000a2b4a7211 */ /* 0x0c0fe200078c10ff */
[----:B------:R-:W-:Y:S01]  /*29b0*/  STL [R1+0x34], R43 ;  /* 0x0000342b01007387 */ /* 0x000fe20000100800 */
[-C--:B------:R-:W-:Y:S02]  /*29c0*/  LEA.HI.X.SX32 R77, R44, R11.reuse, 0x2, P0 ;  /* 0x0000000b2c4d7211 */ /* 0x080fe400000f16ff */
[----:B------:R-:W-:Y:S01]  /*29d0*/  LEA.HI.X.SX32 R75, R43, R11, 0x2, P6 ;  /* 0x0000000b2b4b7211 */ /* 0x000fe200030f16ff */
[----:B------:R1:W-:Y:S01]  /*29e0*/  STL [R1+0x30], R42 ;  /* 0x0000302a01007387 */ /* 0x0003e20000100800 */
[----:B------:R-:W-:-:S02]  /*29f0*/  LEA R72, P0, R42, R10, 0x2 ;  /* 0x0000000a2a487211 */ /* 0x000fc400078010ff */
[CC--:B------:R-:W-:Y:S01]  /*2a00*/  LEA R70, P6, R41.reuse, R10.reuse, 0x2 ;  /* 0x0000000a29467211 */ /* 0x0c0fe200078c10ff */
[----:B------:R-:W-:Y:S01]  /*2a10*/  STL [R1+0x2c], R41 ;  /* 0x00002c2901007387 */ /* 0x000fe20000100800 */
[-C--:B------:R-:W-:Y:S02]  /*2a20*/  LEA.HI.X.SX32 R73, R42, R11.reuse, 0x2, P0 ;  /* 0x0000000b2a497211 */ /* 0x080fe400000f16ff */
[-C--:B------:R-:W-:Y:S01]  /*2a30*/  LEA.HI.X.SX32 R71, R41, R11.reuse, 0x2, P6 ;  /* 0x0000000b29477211 */ /* 0x080fe200030f16ff */
[----:B------:R1:W-:Y:S01]  /*2a40*/  STL [R1+0x28], R40 ;  /* 0x0000282801007387 */ /* 0x0003e20000100800 */
[CC--:B------:R-:W-:Y:S02]  /*2a50*/  LEA R68, P0, R40.reuse, R10.reuse, 0x2 ;  /* 0x0000000a28447211 */ /* 0x0c0fe400078010ff */
[----:B------:R-:W-:Y:S01]  /*2a60*/  LEA R66, P6, R39, R10, 0x2 ;  /* 0x0000000a27427211 */ /* 0x000fe200078c10ff */
[----:B------:R-:W-:Y:S01]  /*2a70*/  STL [R1+0x24], R39 ;  /* 0x0000242701007387 */ /* 0x000fe20000100800 */
[----:B------:R-:W-:-:S02]  /*2a80*/  LEA.HI.X.SX32 R69, R40, R11, 0x2, P0 ;  /* 0x0000000b28457211 */ /* 0x000fc400000f16ff */
[-C--:B------:R-:W-:Y:S01]  /*2a90*/  LEA.HI.X.SX32 R67, R39, R11.reuse, 0x2, P6 ;  /* 0x0000000b27437211 */ /* 0x080fe200030f16ff */
[----:B------:R1:W-:Y:S01]  /*2aa0*/  STL [R1+0x20], R38 ;  /* 0x0000202601007387 */ /* 0x0003e20000100800 */
[-C--:B------:R-:W-:Y:S02]  /*2ab0*/  LEA R64, P0, R38, R10.reuse, 0x2 ;  /* 0x0000000a26407211 */ /* 0x080fe400078010ff */
[-C--:B------:R-:W-:Y:S01]  /*2ac0*/  LEA R62, P6, R36, R10.reuse, 0x2 ;  /* 0x0000000a243e7211 */ /* 0x080fe200078c10ff */
[----:B------:R1:W-:Y:S01]  /*2ad0*/  STL [R1+0x1c], R36 ;  /* 0x00001c2401007387 */ /* 0x0003e20000100800 */
[-C--:B------:R-:W-:Y:S02]  /*2ae0*/  LEA.HI.X.SX32 R65, R38, R11.reuse, 0x2, P0 ;  /* 0x0000000b26417211 */ /* 0x080fe400000f16ff */
[----:B------:R-:W-:Y:S01]  /*2af0*/  LEA.HI.X.SX32 R63, R36, R11, 0x2, P6 ;  /* 0x0000000b243f7211 */ /* 0x000fe200030f16ff */
[----:B------:R-:W-:Y:S01]  /*2b00*/  STL [R1+0x18], R37 ;  /* 0x0000182501007387 */ /* 0x000fe20000100800 */
[----:B------:R-:W-:-:S02]  /*2b10*/  LEA R60, P0, R37, R10, 0x2 ;  /* 0x0000000a253c7211 */ /* 0x000fc400078010ff */
[CC--:B------:R-:W-:Y:S01]  /*2b20*/  LEA R58, P6, R34.reuse, R10.reuse, 0x2 ;  /* 0x0000000a223a7211 */ /* 0x0c0fe200078c10ff */
[----:B------:R1:W-:Y:S01]  /*2b30*/  STL [R1+0x14], R34 ;  /* 0x0000142201007387 */ /* 0x0003e20000100800 */
[-C--:B------:R-:W-:Y:S02]  /*2b40*/  LEA.HI.X.SX32 R61, R37, R11.reuse, 0x2, P0 ;  /* 0x0000000b253d7211 */ /* 0x080fe400000f16ff */
[-C--:B------:R-:W-:Y:S01]  /*2b50*/  LEA.HI.X.SX32 R59, R34, R11.reuse, 0x2, P6 ;  /* 0x0000000b223b7211 */ /* 0x080fe200030f16ff */
[----:B------:R2:W-:Y:S01]  /*2b60*/  STL [R1+0x10], R35 ;  /* 0x0000102301007387 */ /* 0x0005e20000100800 */
[-C--:B------:R-:W-:Y:S02]  /*2b70*/  LEA R56, P0, R35, R10.reuse, 0x2 ;  /* 0x0000000a23387211 */ /* 0x080fe400078010ff */
[----:B------:R-:W-:Y:S01]  /*2b80*/  LEA R54, P6, R33, R10, 0x2 ;  /* 0x0000000a21367211 */ /* 0x000fe200078c10ff */
[----:B------:R-:W-:Y:S01]  /*2b90*/  STL [R1+0xc], R33 ;  /* 0x00000c2101007387 */ /* 0x000fe20000100800 */
[----:B------:R-:W-:-:S02]  /*2ba0*/  LEA.HI.X.SX32 R57, R35, R11, 0x2, P0 ;  /* 0x0000000b23397211 */ /* 0x000fc400000f16ff */
[-C--:B------:R-:W-:Y:S01]  /*2bb0*/  LEA.HI.X.SX32 R55, R33, R11.reuse, 0x2, P6 ;  /* 0x0000000b21377211 */ /* 0x080fe200030f16ff */
[----:B------:R4:W-:Y:S01]  /*2bc0*/  STL [R1+0x8], R32 ;  /* 0x0000082001007387 */ /* 0x0009e20000100800 */
[CC--:B-1----:R-:W-:Y:S02]  /*2bd0*/  LEA R52, P0, R32.reuse, R10.reuse, 0x2 ;  /* 0x0000000a20347211 */ /* 0x0c2fe400078010ff */
[CC--:B--2---:R-:W-:Y:S01]  /*2be0*/  LEA R50, P6, R31.reuse, R10.reuse, 0x2 ;  /* 0x0000000a1f327211 */ /* 0x0c4fe200078c10ff */
[----:B------:R-:W-:Y:S01]  /*2bf0*/  STL [R1+0x4], R31 ;  /* 0x0000041f01007387 */ /* 0x000fe20000100800 */
[-C--:B------:R-:W-:Y:S02]  /*2c00*/  LEA.HI.X.SX32 R53, R32, R11.reuse, 0x2, P0 ;  /* 0x0000000b20357211 */ /* 0x080fe400000f16ff */
[----:B------:R-:W-:Y:S01]  /*2c10*/  LEA.HI.X.SX32 R51, R31, R11, 0x2, P6 ;  /* 0x0000000b1f337211 */ /* 0x000fe200030f16ff */
[----:B------:R1:W-:Y:S01]  /*2c20*/  STL [R1], R30 ;  /* 0x0000001e01007387 */ /* 0x0003e20000100800 */
[----:B---3--:R-:W-:-:S02]  /*2c30*/  LEA R48, P0, R30, R10, 0x2 ;  /* 0x0000000a1e307211 */ /* 0x008fc400078010ff */
[CC--:B----4-:R-:W-:Y:S01]  /*2c40*/  LEA R46, P6, R125.reuse, R10.reuse, 0x2 ;  /* 0x0000000a7d2e7211 */ /* 0x0d0fe200078c10ff */
[----:B------:R2:W-:Y:S01]  /*2c50*/  STL [R1+0x11c], R111 ;  /* 0x00011c6f01007387 */ /* 0x0005e20000100800 */
[-C--:B------:R-:W-:Y:S02]  /*2c60*/  LEA.HI.X.SX32 R49, R30, R11.reuse, 0x2, P0 ;  /* 0x0000000b1e317211 */ /* 0x080fe400000f16ff */
[-C--:B------:R-:W-:Y:S01]  /*2c70*/  LEA.HI.X.SX32 R47, R125, R11.reuse, 0x2, P6 ;  /* 0x0000000b7d2f7211 */ /* 0x080fe200030f16ff */
[----:B------:R-:W-:Y:S01]  /*2c80*/  @!PT LDS RZ, [RZ] ;  /* 0x00000000fffff984 */ /* 0x000fe20000000800 */
[----:B------:R-:W-:Y:S01]  /*2c90*/  @!PT LDS RZ, [RZ] ;  /* 0x00000000fffff984 */ /* 0x000fe20000000800 */
[----:B------:R-:W-:Y:S01]  /*2ca0*/  @!PT LDS RZ, [RZ] ;  /* 0x00000000fffff984 */ /* 0x000fe20000000800 */
[----:B------:R3:W-:Y:S01]  /*2cb0*/  LDGSTS.E [R106+0x20000], desc[UR16][R104.64], P1 ;  /* 0x20000000686a7fae */ /* 0x0007e200089a1010 */
[CC--:B-----5:R-:W-:Y:S02]  /*2cc0*/  LEA R44, P0, R124.reuse, R10.reuse, 0x2 ;  /* 0x0000000a7c2c7211 */ /* 0x0e0fe400078010ff */
[----:B------:R-:W-:Y:S01]  /*2cd0*/  LEA R42, P6, R123, R10, 0x2 ;  /* 0x0000000a7b2a7211 */ /* 0x000fe200078c10ff */
[----:B------:R-:W-:Y:S01]  /*2ce0*/  LDGSTS.E [R106+0x20800], desc[UR16][R90.64], P4 ;  /* 0x208000005a6a7fae */ /* 0x000fe2000a1a1010 */
[----:B------:R-:W-:-:S02]  /*2cf0*/  LEA.HI.X.SX32 R45, R124, R11, 0x2, P0 ;  /* 0x0000000b7c2d7211 */ /* 0x000fc400000f16ff */
[-C--:B------:R-:W-:Y:S01]  /*2d00*/  LEA.HI.X.SX32 R43, R123, R11.reuse, 0x2, P6 ;  /* 0x0000000b7b2b7211 */ /* 0x080fe200030f16ff */
[----:B------:R-:W-:Y:S01]  /*2d10*/  LDGSTS.E [R106+0x21000], desc[UR16][R92.64], P2 ;  /* 0x210000005c6a7fae */ /* 0x000fe200091a1010 */
[CC--:B------:R-:W-:Y:S02]  /*2d20*/  LEA R40, P0, R122.reuse, R10.reuse, 0x2 ;  /* 0x0000000a7a287211 */ /* 0x0c0fe400078010ff */
[CC--:B------:R-:W-:Y:S02]  /*2d30*/  LEA R38, P6, R121.reuse, R10.reuse, 0x2 ;  /* 0x0000000a79267211 */ /* 0x0c0fe400078c10ff */
[-C--:B------:R-:W-:Y:S02]  /*2d40*/  LEA.HI.X.SX32 R41, R122, R11.reuse, 0x2, P0 ;  /* 0x0000000b7a297211 */ /* 0x080fe400000f16ff */
[----:B------:R-:W-:Y:S02]  /*2d50*/  LEA.HI.X.SX32 R39, R121, R11, 0x2, P6 ;  /* 0x0000000b79277211 */ /* 0x000fe400030f16ff */
[----:B------:R-:W-:-:S02]  /*2d60*/  LEA R36, P0, R120, R10, 0x2 ;  /* 0x0000000a78247211 */ /* 0x000fc400078010ff */
[CC--:B------:R-:W-:Y:S02]  /*2d70*/  LEA R34, P6, R119.reuse, R10.reuse, 0x2 ;  /* 0x0000000a77227211 */ /* 0x0c0fe400078c10ff */
[-C--:B------:R-:W-:Y:S02]  /*2d80*/  LEA.HI.X.SX32 R37, R120, R11.reuse, 0x2, P0 ;  /* 0x0000000b78257211 */ /* 0x080fe400000f16ff */
[-C--:B------:R-:W-:Y:S02]  /*2d90*/  LEA.HI.X.SX32 R35, R119, R11.reuse, 0x2, P6 ;  /* 0x0000000b77237211 */ /* 0x080fe400030f16ff */
[CC--:B------:R-:W-:Y:S02]  /*2da0*/  LEA R32, P0, R118.reuse, R10.reuse, 0x2 ;  /* 0x0000000a76207211 */ /* 0x0c0fe400078010ff */
[----:B-1----:R-:W-:Y:S02]  /*2db0*/  LEA R30, P6, R117, R10, 0x2 ;  /* 0x0000000a751e7211 */ /* 0x002fe400078c10ff */
[----:B------:R-:W-:-:S02]  /*2dc0*/  LEA.HI.X.SX32 R33, R118, R11, 0x2, P0 ;  /* 0x0000000b76217211 */ /* 0x000fc400000f16ff */
[----:B------:R-:W-:Y:S02]  /*2dd0*/  LEA.HI.X.SX32 R31, R117, R11, 0x2, P6 ;  /* 0x0000000b751f7211 */ /* 0x000fe400030f16ff */
[----:B------:R-:W-:Y:S02]  /*2de0*/  ISETP.GE.AND P0, PT, R112, UR8, PT ;  /* 0x0000000870007c0c */ /* 0x000fe4000bf06270 */
[----:B------:R-:W-:Y:S02]  /*2df0*/  IADD3 R24, P6, PT, R111, R29, RZ ;  /* 0x0000001d6f187210 */ /* 0x000fe40007fde0ff */
[----:B------:R-:W-:Y:S02]  /*2e00*/  SEL R29, R9, RZ, !P0 ;  /* 0x000000ff091d7207 */ /* 0x000fe40004000000 */
[----:B------:R-:W-:Y:S02]  /*2e10*/  LEA.HI.X.SX32 R25, R8, R28, 0x2, P6 ;  /* 0x0000001c08197211 */ /* 0x000fe400030f16ff */
[----:B------:R-:W-:-:S02]  /*2e20*/  LEA R28, P6, R116, R10, 0x2 ;  /* 0x0000000a741c7211 */ /* 0x000fc400078c10ff */
[----:B------:R-:W-:Y:S02]  /*2e30*/  ISETP.NE.U32.AND P0, PT, R29, RZ, PT ;  /* 0x000000ff1d00720c */ /* 0x000fe40003f05070 */
[-C--:B------:R-:W-:Y:S02]  /*2e40*/  LEA.HI.X.SX32 R29, R116, R11.reuse, 0x2, P6 ;  /* 0x0000000b741d7211 */ /* 0x080fe400030f16ff */
[C---:B------:R-:W-:Y:S02]  /*2e50*/  LEA R10, P6, R115.reuse, R10, 0x2 ;  /* 0x0000000a730a7211 */ /* 0x040fe400078c10ff */
[C---:B------:R-:W-:Y:S02]  /*2e60*/  LOP3.LUT R112, R110.reuse, 0x10, RZ, 0xfc, !PT ;  /* 0x000000106e707812 */ /* 0x040fe400078efcff */
[----:B--2---:R-:W-:Y:S02]  /*2e70*/  LOP3.LUT R111, R110, 0x14, RZ, 0xfc, !PT ;  /* 0x000000146e6f7812 */ /* 0x004fe400078efcff */
[----:B------:R-:W-:-:S02]  /*2e80*/  LEA.HI.X.SX32 R11, R115, R11, 0x2, P6 ;  /* 0x0000000b730b7211 */ /* 0x000fc400030f16ff */
[----:B------:R-:W-:Y:S01]  /*2e90*/  ISETP.GE.AND P6, PT, R112, UR8, PT ;  /* 0x0000000870007c0c */ /* 0x000fe2000bfc6270 */
[----:B------:R-:W-:Y:S01]  /*2ea0*/  LDGSTS.E [R106+0x21800], desc[UR16][R102.64], P0 ;  /* 0x21800000666a7fae */ /* 0x000fe200081a1010 */
[----:B------:R-:W-:Y:S02]  /*2eb0*/  LOP3.LUT R112, R110, 0x1c, RZ, 0xfc, !PT ;  /* 0x0000001c6e707812 */ /* 0x000fe400078efcff */
[----:B------:R-:W-:Y:S02]  /*2ec0*/  ISETP.GE.AND P1, PT, R111, UR8, PT ;  /* 0x000000086f007c0c */ /* 0x000fe4000bf26270 */
[----:B------:R-:W-:Y:S02]  /*2ed0*/  SEL R111, R9, RZ, !P6 ;  /* 0x000000ff096f7207 */ /* 0x000fe40007000000 */
[----:B------:R-:W-:Y:S02]  /*2ee0*/  ISETP.GE.AND P6, PT, R113, UR8, PT ;  /* 0x0000000871007c0c */ /* 0x000fe4000bfc6270 */
[----:B------:R-:W-:-:S02]  /*2ef0*/  ISETP.GE.AND P4, PT, R112, UR8, PT ;  /* 0x0000000870007c0c */ /* 0x000fc4000bf86270 */
[----:B------:R-:W-:Y:S02]  /*2f00*/  SEL R113, R9, RZ, !P1 ;  /* 0x000000ff09717207 */ /* 0x000fe40004800000 */
[----:B------:R-:W-:Y:S02]  /*2f10*/  ISETP.NE.U32.AND P1, PT, R111, RZ, PT ;  /* 0x000000ff6f00720c */ /* 0x000fe40003f25070 */
[C---:B------:R-:W-:Y:S02]  /*2f20*/  SEL R111, R9.reuse, RZ, !P4 ;  /* 0x000000ff096f7207 */ /* 0x040fe40006000000 */
[----:B------:R-:W-:Y:S02]  /*2f30*/  SEL R112, R9, RZ, !P6 ;  /* 0x000000ff09707207 */ /* 0x000fe40007000000 */
[----:B------:R-:W-:Y:S02]  /*2f40*/  ISETP.NE.U32.AND P6, PT, R113, RZ, PT ;  /* 0x000000ff7100720c */ /* 0x000fe40003fc5070 */
[----:B------:R-:W-:-:S02]  /*2f50*/  ISETP.NE.U32.AND P2, PT, R111, RZ, PT ;  /* 0x000000ff6f00720c */ /* 0x000fc40003f45070 */
[----:B------:R-:W-:Y:S02]  /*2f60*/  LOP3.LUT R111, R110, 0x20, RZ, 0xfc, !PT ;  /* 0x000000206e6f7812 */ /* 0x000fe400078efcff */
[----:B------:R-:W-:Y:S01]  /*2f70*/  ISETP.NE.U32.AND P4, PT, R112, RZ, PT ;  /* 0x000000ff7000720c */ /* 0x000fe20003f85070 */
[----:B------:R-:W-:Y:S01]  /*2f80*/  LDGSTS.E [R106+0x22000], desc[UR16][R26.64], P1 ;  /* 0x220000001a6a7fae */ /* 0x000fe200089a1010 */
[C---:B------:R-:W-:Y:S02]  /*2f90*/  LOP3.LUT R112, R110.reuse, 0x24, RZ, 0xfc, !PT ;  /* 0x000000246e707812 */ /* 0x040fe400078efcff */
[----:B------:R-:W-:Y:S02]  /*2fa0*/  ISETP.GE.AND P0, PT, R111, UR8, PT ;  /* 0x000000086f007c0c */ /* 0x000fe4000bf06270 */
[----:B------:R-:W-:Y:S01]  /*2fb0*/  LOP3.LUT R113, R110, 0x28, RZ, 0xfc, !PT ;  /* 0x000000286e717812 */ /* 0x000fe200078efcff */
[----:B------:R-:W-:Y:S01]  /*2fc0*/  LDGSTS.E [R106+0x22800], desc[UR16][R16.64], P6 ;  /* 0x22800000106a7fae */ /* 0x000fe2000b1a1010 */
[----:B------:R-:W-:-:S02]  /*2fd0*/  ISETP.GE.AND P1, PT, R112, UR8, PT ;  /* 0x0000000870007c0c */ /* 0x000fc4000bf26270 */
[----:B------:R-:W-:Y:S02]  /*2fe0*/  LOP3.LUT R112, R110, 0x2c, RZ, 0xfc, !PT ;  /* 0x0000002c6e707812 */ /* 0x000fe400078efcff */
[----:B------:R-:W-:Y:S01]  /*2ff0*/  SEL R111, R9, RZ, !P0 ;  /* 0x000000ff096f7207 */ /* 0x000fe20004000000 */
[----:B------:R-:W-:Y:S01]  /*3000*/  LDGSTS.E [R106+0x23000], desc[UR16][R88.64], P4 ;  /* 0x23000000586a7fae */ /* 0x000fe2000a1a1010 */
[----:B------:R-:W-:Y:S02]  /*3010*/  ISETP.GE.AND P0, PT, R113, UR8, PT ;  /* 0x0000000871007c0c */ /* 0x000fe4000bf06270 */
[C---:B------:R-:W-:Y:S01]  /*3020*/  SEL R113, R9.reuse, RZ, !P1 ;  /* 0x000000ff09717207 */ /* 0x040fe20004800000 */
[----:B------:R-:W-:Y:S01]  /*3030*/  LDGSTS.E [R106+0x23800], desc[UR16][R22.64], P2 ;  /* 0x23800000166a7fae */ /* 0x000fe200091a1010 */
[----:B------:R-:W-:Y:S02]  /*3040*/  ISETP.GE.AND P6, PT, R112, UR8, PT ;  /* 0x0000000870007c0c */ /* 0x000fe4000bfc6270 */
[----:B------:R-:W-:-:S02]  /*3050*/  SEL R112, R9, RZ, !P0 ;  /* 0x000000ff09707207 */ /* 0x000fc40004000000 */
[----:B------:R-:W-:Y:S02]  /*3060*/  ISETP.NE.U32.AND P1, PT, R111, RZ, PT ;  /* 0x000000ff6f00720c */ /* 0x000fe40003f25070 */
[----:B------:R-:W-:Y:S02]  /*3070*/  ISETP.NE.U32.AND P0, PT, R113, RZ, PT ;  /* 0x000000ff7100720c */ /* 0x000fe40003f05070 */
[----:B------:R-:W-:Y:S02]  /*3080*/  SEL R111, R9, RZ, !P6 ;  /* 0x000000ff096f7207 */ /* 0x000fe40007000000 */
[----:B------:R-:W-:Y:S02]  /*3090*/  ISETP.NE.U32.AND P6, PT, R112, RZ, PT ;  /* 0x000000ff7000720c */ /* 0x000fe40003fc5070 */
[C---:B------:R-:W-:Y:S02]  /*30a0*/  LOP3.LUT R113, R110.reuse, 0x30, RZ, 0xfc, !PT ;  /* 0x000000306e717812 */ /* 0x040fe400078efcff */
[----:B------:R-:W-:-:S02]  /*30b0*/  LOP3.LUT R113, R110, 0x3c, RZ, 0xfc, !PT ;  /* 0x0000003c6e717812 */ /* 0x000fc400078efcff */
[----:B------:R-:W-:Y:S01]  /*30c0*/  ISETP.NE.U32.AND P4, PT, R111, RZ, PT ;  /* 0x000000ff6f00720c */ /* 0x000fe20003f85070 */
[----:B------:R-:W-:Y:S01]  /*30d0*/  LDGSTS.E [R106+0x24000], desc[UR16][R18.64], P1 ;  /* 0x24000000126a7fae */ /* 0x000fe200089a1010 */
[C---:B------:R-:W-:Y:S02]  /*30e0*/  ISETP.GE.AND P2, PT, R110.reuse, UR6, PT ;  /* 0x000000066e007c0c */ /* 0x040fe4000bf46270 */
[C---:B------:R-:W-:Y:S01]  /*30f0*/  LOP3.LUT R111, R110.reuse, 0x34, RZ, 0xfc, !PT ;  /* 0x000000346e6f7812 */ /* 0x040fe200078efcff */
[----:B------:R-:W-:Y:S01]  /*3100*/  LDGSTS.E [R106+0x24800], desc[UR16][R98.64], P0 ;  /* 0x24800000626a7fae */ /* 0x000fe200081a1010 */
[----:B------:R-:W-:Y:S02]  /*3110*/  LOP3.LUT R112, R110, 0x38, RZ, 0xfc, !PT ;  /* 0x000000386e707812 */ /* 0x000fe400078efcff */
[----:B------:R-:W-:Y:S01]  /*3120*/  ISETP.GE.AND P0, PT, R111, UR8, PT ;  /* 0x000000086f007c0c */ /* 0x000fe2000bf06270 */
[----:B------:R-:W-:Y:S01]  /*3130*/  LDGSTS.E [R106+0x25000], desc[UR16][R12.64], P6 ;  /* 0x250000000c6a7fae */ /* 0x000fe2000b1a1010 */
[----:B------:R-:W-:-:S03]  /*3140*/  ISETP.GE.AND P6, PT, R113, UR8, PT ;  /* 0x0000000871007c0c */ /* 0x000fc6000bfc6270 */
[----:B------:R-:W2:Y:S01]  /*3150*/  LDL R113, [R1+0x118] ;  /* 0x0001180001717983 */ /* 0x000ea20000100800 */
[----:B------:R-:W1:Y:S01]  /*3160*/  S2R R110, SR_TID.X ;  /* 0x00000000006e7919 */ /* 0x000e620000002100 */
[----:B------:R-:W-:Y:S02]  /*3170*/  UISETP.GT.AND UP0, UPT, UR5, 0x7f, UPT ;  /* 0x0000007f0500788c */ /* 0x000fe4000bf04270 */
[----:B------:R-:W-:Y:S01]  /*3180*/  LDGSTS.E [R106+0x25800], desc[UR16][R24.64], P4 ;  /* 0x25800000186a7fae */ /* 0x000fe2000a1a1010 */
[----:B-1----:R-:W-:-:S04]  /*3190*/  SHF.R.U32.HI R110, RZ, 0x7, R110 ;  /* 0x00000007ff6e7819 */ /* 0x002fc8000001166e */
[----:B------:R-:W-:-:S04]  /*31a0*/  SGXT.U32 R110, R110, 0x2 ;  /* 0x000000026e6e781a */ /* 0x000fc80000000000 */
[----:B------:R-:W-:-:S04]  /*31b0*/  LOP3.LUT R110, R110, 0x30, RZ, 0xfc, !PT ;  /* 0x000000306e6e7812 */ /* 0x000fc800078efcff */
[----:B------:R-:W-:-:S04]  /*31c0*/  ISETP.GE.AND P1, PT, R110, UR8, PT ;  /* 0x000000086e007c0c */ /* 0x000fc8000bf26270 */
[C---:B------:R-:W-:Y:S02]  /*31d0*/  SEL R110, R9.reuse, RZ, !P1 ;  /* 0x000000ff096e7207 */ /* 0x040fe40004800000 */
[----:B------:R-:W-:Y:S02]  /*31e0*/  ISETP.GE.AND P1, PT, R112, UR8, PT ;  /* 0x0000000870007c0c */ /* 0x000fe4000bf26270 */
[C---:B------:R-:W-:Y:S02]  /*31f0*/  SEL R112, R9.reuse, RZ, !P0 ;  /* 0x000000ff09707207 */ /* 0x040fe40004000000 */
[----:B------:R-:W-:Y:S02]  /*3200*/  SEL R111, R9, RZ, !P1 ;  /* 0x000000ff096f7207 */ /* 0x000fe40004800000 */
[----:B------:R-:W-:Y:S02]  /*3210*/  ISETP.NE.U32.AND P1, PT, R112, RZ, PT ;  /* 0x000000ff7000720c */ /* 0x000fe40003f25070 */
[----:B------:R-:W1:Y:S01]  /*3220*/  S2R R112, SR_TID.X ;  /* 0x0000000000707919 */ /* 0x000e620000002100 */
[----:B------:R-:W-:-:S02]  /*3230*/  ISETP.NE.U32.AND P0, PT, R110, RZ, PT ;  /* 0x000000ff6e00720c */ /* 0x000fc40003f05070 */
[C---:B------:R-:W-:Y:S02]  /*3240*/  SEL R110, R9.reuse, RZ, !P6 ;  /* 0x000000ff096e7207 */ /* 0x040fe40007000000 */
[----:B------:R-:W-:Y:S02]  /*3250*/  SEL R9, R9, RZ, !P3 ;  /* 0x000000ff09097207 */ /* 0x000fe40005800000 */
[----:B-1----:R-:W-:-:S07]  /*3260*/  SHF.R.U32.HI R112, RZ, 0x7, R112 ;  /* 0x00000007ff707819 */ /* 0x002fce0000011670 */
[----:B------:R-:W-:Y:S01]  /*3270*/  LDGSTS.E [R106+0x26000], desc[UR16][R96.64], P0 ;  /* 0x26000000606a7fae */ /* 0x000fe200081a1010 */
[----:B------:R-:W-:-:S03]  /*3280*/  SGXT.U32 R112, R112, 0x2 ;  /* 0x000000027070781a */ /* 0x000fc60000000000 */
[----:B------:R-:W-:Y:S01]  /*3290*/  LDGSTS.E [R106+0x26800], desc[UR16][R94.64], P1 ;  /* 0x268000005e6a7fae */ /* 0x000fe200089a1010 */
[----:B------:R-:W-:-:S04]  /*32a0*/  LOP3.LUT R112, R112, 0x4, RZ, 0xfc, !PT ;  /* 0x0000000470707812 */ /* 0x000fc800078efcff */
[----:B------:R-:W-:Y:S02]  /*32b0*/  ISETP.GE.AND P3, PT, R112, UR6, PT ;  /* 0x0000000670007c0c */ /* 0x000fe4000bf66270 */
[----:B------:R-:W1:Y:S01]  /*32c0*/  S2R R112, SR_TID.X ;  /* 0x0000000000707919 */ /* 0x000e620000002100 */
[----:B------:R-:W-:Y:S02]  /*32d0*/  ISETP.NE.U32.AND P4, PT, R111, RZ, PT ;  /* 0x000000ff6f00720c */ /* 0x000fe40003f85070 */
[----:B------:R-:W-:Y:S02]  /*32e0*/  ISETP.NE.U32.AND P6, PT, R110, RZ, PT ;  /* 0x000000ff6e00720c */ /* 0x000fe40003fc5070 */
[----:B------:R-:W-:Y:S02]  /*32f0*/  SEL R110, RZ, 0x4, P2 ;  /* 0x00000004ff6e7807 */ /* 0x000fe40001000000 */
[----:B------:R-:W-:Y:S02]  /*3300*/  PLOP3.LUT P2, PT, PT, PT, UP0, 0x80, 0x8 ;  /* 0x000000000008781c */ /* 0x000fe40003f4f008 */
[----:B------:R-:W-:-:S02]  /*3310*/  ISETP.NE.U32.AND P0, PT, R9, RZ, PT ;  /* 0x000000ff0900720c */ /* 0x000fc40003f05070 */
[----:B------:R-:W-:Y:S02]  /*3320*/  SEL R110, R110, RZ, P2 ;  /* 0x000000ff6e6e7207 */ /* 0x000fe40001000000 */
[----:B------:R-:W-:Y:S01]  /*3330*/  PLOP3.LUT P2, PT, PT, PT, UP0, 0x80, 0x8 ;  /* 0x000000000008781c */ /* 0x000fe20003f4f008 */
[----:B------:R-:W-:Y:S01]  /*3340*/  LDGSTS.E [R106+0x27000], desc[UR16][R14.64], P4 ;  /* 0x270000000e6a7fae */ /* 0x000fe2000a1a1010 */
[----:B------:R-:W-:Y:S02]  /*3350*/  SEL R9, RZ, 0x4, P3 ;  /* 0x00000004ff097807 */ /* 0x000fe40001800000 */
[--C-:B-1----:R-:W-:Y:S01]  /*3360*/  SHF.R.U32.HI R111, RZ, 0x7, R112.reuse ;  /* 0x00000007ff6f7819 */ /* 0x102fe20000011670 */
[----:B------:R-:W-:Y:S01]  /*3370*/  LDGSTS.E [R106+0x27800], desc[UR16][R20.64], P6 ;  /* 0x27800000146a7fae */ /* 0x000fe2000b1a1010 */
[----:B------:R-:W-:Y:S02]  /*3380*/  SHF.R.U32.HI R112, RZ, 0x7, R112 ;  /* 0x00000007ff707819 */ /* 0x000fe40000011670 */
[----:B------:R-:W-:Y:S01]  /*3390*/  SGXT.U32 R111, R111, 0x2 ;  /* 0x000000026f6f781a */ /* 0x000fe20000000000 */
[----:B------:R-:W0:Y:S01]  /*33a0*/  LDGDEPBAR ;  /* 0x00000000000079af */ /* 0x000e220000000000 */
[----:B------:R-:W-:-:S02]  /*33b0*/  SGXT.U32 R112, R112, 0x2 ;  /* 0x000000027070781a */ /* 0x000fc40000000000 */
[----:B------:R-:W-:Y:S02]  /*33c0*/  LOP3.LUT R111, R111, 0x8, RZ, 0xfc, !PT ;  /* 0x000000086f6f7812 */ /* 0x000fe400078efcff */
[----:B------:R-:W-:Y:S02]  /*33d0*/  LOP3.LUT R112, R112, 0xc, RZ, 0xfc, !PT ;  /* 0x0000000c70707812 */ /* 0x000fe400078efcff */
[----:B------:R-:W-:Y:S02]  /*33e0*/  ISETP.GE.AND P3, PT, R111, UR6, PT ;  /* 0x000000066f007c0c */ /* 0x000fe4000bf66270 */
[----:B------:R-:W-:Y:S02]  /*33f0*/  SEL R111, R9, RZ, P2 ;  /* 0x000000ff096f7207 */ /* 0x000fe40001000000 */
[----:B------:R-:W-:Y:S02]  /*3400*/  SEL R9, RZ, 0x4, P3 ;  /* 0x00000004ff097807 */ /* 0x000fe40001800000 */
[----:B------:R-:W-:-:S02]  /*3410*/  ISETP.GE.AND P3, PT, R112, UR6, PT ;  /* 0x0000000670007c0c */ /* 0x000fc4000bf66270 */
[----:B------:R-:W1:Y:S01]  /*3420*/  S2R R112, SR_TID.X ;  /* 0x0000000000707919 */ /* 0x000e620000002100 */
[----:B------:R-:W-:Y:S02]  /*3430*/  PLOP3.LUT P2, PT, PT, PT, UP0, 0x80, 0x8 ;  /* 0x000000000008781c */ /* 0x000fe40003f4f008 */
[----:B------:R-:W-:Y:S02]  /*3440*/  ISETP.NE.U32.AND P1, PT, R110, RZ, PT ;  /* 0x000000ff6e00720c */ /* 0x000fe40003f25070 */
[----:B------:R-:W-:Y:S02]  /*3450*/  SEL R110, R9, RZ, P2 ;  /* 0x000000ff096e7207 */ /* 0x000fe40001000000 */
[----:B------:R-:W-:Y:S02]  /*3460*/  PLOP3.LUT P2, PT, PT, PT, UP0, 0x80, 0x8 ;  /* 0x000000000008781c */ /* 0x000fe40003f4f008 */
[----:B------:R-:W-:-:S04]  /*3470*/  SEL R9, RZ, 0x4, P3 ;  /* 0x00000004ff097807 */ /* 0x000fc80001800000 */
[----:B------:R-:W-:-:S04]  /*3480*/  SEL R9, R9, RZ, P2 ;  /* 0x000000ff09097207 */ /* 0x000fc80001000000 */
[----:B------:R-:W-:Y:S02]  /*3490*/  ISETP.NE.U32.AND P2, PT, R9, RZ, PT ;  /* 0x000000ff0900720c */ /* 0x000fe40003f45070 */
[----:B-1----:R-:W-:-:S04]  /*34a0*/  SHF.R.U32.HI R112, RZ, 0x7, R112 ;  /* 0x00000007ff707819 */ /* 0x002fc80000011670 */
[----:B------:R-:W-:-:S04]  /*34b0*/  SGXT.U32 R112, R112, 0x2 ;  /* 0x000000027070781a */ /* 0x000fc80000000000 */
[----:B------:R-:W-:-:S04]  /*34c0*/  LOP3.LUT R112, R112, 0x10, RZ, 0xfc, !PT ;  /* 0x0000001070707812 */ /* 0x000fc800078efcff */
[----:B------:R-:W-:Y:S02]  /*34d0*/  ISETP.GE.AND P6, PT, R112, UR6, PT ;  /* 0x0000000670007c0c */ /* 0x000fe4000bfc6270 */
[----:B------:R-:W1:Y:S01]  /*34e0*/  S2R R112, SR_TID.X ;  /* 0x0000000000707919 */ /* 0x000e620000002100 */
[----:B------:R-:W-:Y:S01]  /*34f0*/  USHF.L.U32 UR13, UR10, 0x6, URZ ;  /* 0x000000060a0d7899 */ /* 0x000fe200080006ff */
[----:B------:R-:W-:-:S05]  /*3500*/  ISETP.NE.U32.AND P3, PT, R111, RZ, PT ;  /* 0x000000ff6f00720c */ /* 0x000fca0003f65070 */
[----:B------:R-:W-:-:S04]  /*3510*/  IMAD.U32 R111, RZ, RZ, UR13 ;  /* 0x0000000dff6f7e24 */ /* 0x000fc8000f8e00ff */
[----:B---3--:R-:W-:-:S04]  /*3520*/  IMAD.WIDE R104, R111, 0x4, R104 ;  /* 0x000000046f687825 */ /* 0x008fc800078e0268 */
[----:B--2---:R-:W-:-:S05]  /*3530*/  VIADD R9, R113, UR7 ;  /* 0x0000000771097c36 */ /* 0x004fca0008000000 */
[----:B------:R-:W-:Y:S04]  /*3540*/  LDGSTS.E [R9], desc[UR16][R100.64], P0 ;  /* 0x0000000064097fae */ /* 0x000fe800081a1010 */
[----:B------:R-:W-:Y:S04]  /*3550*/  LDGSTS.E [R9+0x800], desc[UR16][R86.64], P0 ;  /* 0x0080000056097fae */ /* 0x000fe800081a1010 */
        /* <DEDUP_REMOVED lines=30> */
[----:B------:R-:W0:Y:S01]  /*3740*/  LDGDEPBAR ;  /* 0x00000000000079af */ /* 0x000e220000000000 */
[----:B------:R-:W-:Y:S01]  /*3750*/  BAR.SYNC.DEFER_BLOCKING 0x0 ;  /* 0x0000000000007b1d */ /* 0x000fe20000010000 */
[----:B-1----:R-:W-:-:S02]  /*3760*/  SHF.R.U32.HI R113, RZ, 0x7, R112 ;  /* 0x00000007ff717819 */ /* 0x002fc40000011670 */
[----:B------:R-:W-:-:S04]  /*3770*/  SHF.R.U32.HI R112, RZ, 0x7, R112 ;  /* 0x00000007ff707819 */ /* 0x000fc80000011670 */
[----:B------:R-:W-:-:S04]  /*3780*/  SGXT.U32 R112, R112, 0x2 ;  /* 0x000000027070781a */ /* 0x000fc80000000000 */
[----:B------:R-:W-:Y:S01]  /*3790*/  LOP3.LUT R112, R112, 0x14, RZ, 0xfc, !PT ;  /* 0x0000001470707812 */ /* 0x000fe200078efcff */
[----:B------:R-:W-:Y:S01]  /*37a0*/  @!PT LDS RZ, [RZ] ;  /* 0x00000000fffff984 */ /* 0x000fe20000000800 */
[----:B------:R-:W-:Y:S01]  /*37b0*/  @!PT LDS RZ, [RZ] ;  /* 0x00000000fffff984 */ /* 0x000fe20000000800 */
[----:B------:R-:W-:Y:S01]  /*37c0*/  @!PT LDS RZ, [RZ] ;  /* 0x00000000fffff984 */ /* 0x000fe20000000800 */
[----:B------:R1:W-:Y:S02]  /*37d0*/  LDGSTS.E [R106+0x28000], desc[UR16][R104.64], P1 ;  /* 0x28000000686a7fae */ /* 0x0003e400089a1010 */
[----:B-1----:R-:W-:Y:S02]  /*37e0*/  SEL R105, RZ, 0x4, P6 ;  /* 0x00000004ff697807 */ /* 0x002fe40003000000 */
[----:B------:R-:W-:Y:S02]  /*37f0*/  ISETP.GE.AND P6, PT, R112, UR6, PT ;  /* 0x0000000670007c0c */ /* 0x000fe4000bfc6270 */
[----:B------:R-:W1:Y:S01]  /*3800*/  S2R R112, SR_TID.X ;  /* 0x0000000000707919 */ /* 0x000e620000002100 */
[----:B------:R-:W-:Y:S02]  /*3810*/  ISETP.NE.U32.AND P4, PT, R110, RZ, PT ;  /* 0x000000ff6e00720c */ /* 0x000fe40003f85070 */
[----:B------:R-:W-:-:S02]  /*3820*/  SGXT.U32 R113, R113, 0x2 ;  /* 0x000000027171781a */ /* 0x000fc40000000000 */
[----:B------:R-:W-:Y:S02]  /*3830*/  PLOP3.LUT P1, PT, PT, PT, UP0, 0x80, 0x8 ;  /* 0x000000000008781c */ /* 0x000fe40003f2f008 */
[----:B------:R-:W-:Y:S02]  /*3840*/  LOP3.LUT R113, R113, 0x18, RZ, 0xfc, !PT ;  /* 0x0000001871717812 */ /* 0x000fe400078efcff */
[----:B------:R-:W-:Y:S02]  /*3850*/  SEL R104, RZ, 0x4, P5 ;  /* 0x00000004ff687807 */ /* 0x000fe40002800000 */
[----:B------:R-:W-:Y:S02]  /*3860*/  SEL R105, R105, RZ, P1 ;  /* 0x000000ff69697207 */ /* 0x000fe40000800000 */
[----:B------:R-:W-:Y:S02]  /*3870*/  ISETP.GE.AND P5, PT, R113, UR6, PT ;  /* 0x0000000671007c0c */ /* 0x000fe4000bfa6270 */
[----:B------:R-:W-:-:S02]  /*3880*/  ISETP.NE.U32.AND P1, PT, R105, RZ, PT ;  /* 0x000000ff6900720c */ /* 0x000fc40003f25070 */
[----:B------:R-:W-:Y:S02]  /*3890*/  SEL R105, RZ, 0x4, P5 ;  /* 0x00000004ff697807 */ /* 0x000fe40002800000 */
[----:B-1----:R-:W-:-:S04]  /*38a0*/  SHF.R.U32.HI R110, RZ, 0x7, R112 ;  /* 0x00000007ff6e7819 */ /* 0x002fc80000011670 */
[----:B------:R-:W-:-:S04]  /*38b0*/  SGXT.U32 R110, R110, 0x2 ;  /* 0x000000026e6e781a */ /* 0x000fc80000000000 */
[----:B------:R-:W-:-:S04]  /*38c0*/  LOP3.LUT R110, R110, 0x1c, RZ, 0xfc, !PT ;  /* 0x0000001c6e6e7812 */ /* 0x000fc800078efcff */
[----:B------:R-:W-:Y:S02]  /*38d0*/  ISETP.GE.AND P5, PT, R110, UR6, PT ;  /* 0x000000066e007c0c */ /* 0x000fe4000bfa6270 */
[----:B------:R-:W-:-:S04]  /*38e0*/  SHF.R.U32.HI R110, RZ, 0x7, R112 ;  /* 0x00000007ff6e7819 */ /* 0x000fc80000011670 */
[----:B------:R-:W-:-:S04]  /*38f0*/  SGXT.U32 R110, R110, 0x2 ;  /* 0x000000026e6e781a */ /* 0x000fc80000000000 */
[----:B------:R-:W-:Y:S02]  /*3900*/  LOP3.LUT R110, R110, 0x20, RZ, 0xfc, !PT ;  /* 0x000000206e6e7812 */ /* 0x000fe400078efcff */
[----:B------:R-:W-:Y:S02]  /*3910*/  SEL R112, RZ, 0x4, P5 ;  /* 0x00000004ff707807 */ /* 0x000fe40002800000 */
[----:B------:R-:W-:Y:S02]  /*3920*/  ISETP.GE.AND P5, PT, R110, UR6, PT ;  /* 0x000000066e007c0c */ /* 0x000fe4000bfa6270 */
[----:B------:R-:W1:Y:S01]  /*3930*/  S2R R110, SR_TID.X ;  /* 0x00000000006e7919 */ /* 0x000e620000002100 */
[----:B------:R-:W-:-:S04]  /*3940*/  PLOP3.LUT P0, PT, PT, PT, UP0, 0x80, 0x8 ;  /* 0x000000000008781c */ /* 0x000fc80003f0f008 */
[----:B------:R-:W-:Y:S02]  /*3950*/  SEL R113, R104, RZ, P0 ;  /* 0x000000ff68717207 */ /* 0x000fe40000000000 */
[----:B------:R-:W-:Y:S02]  /*3960*/  PLOP3.LUT P0, PT, PT, PT, UP0, 0x80, 0x8 ;  /* 0x000000000008781c */ /* 0x000fe40003f0f008 */
[----:B------:R-:W-:Y:S02]  /*3970*/  SEL R104, RZ, 0x4, P6 ;  /* 0x00000004ff687807 */ /* 0x000fe40003000000 */
[----:B------:R-:W-:Y:S02]  /*3980*/  PLOP3.LUT P6, PT, PT, PT, UP0, 0x80, 0x8 ;  /* 0x000000000008781c */ /* 0x000fe40003fcf008 */
[----:B------:R-:W-:-:S04]  /*3990*/  SEL R104, R104, RZ, P0 ;  /* 0x000000ff68687207 */ /* 0x000fc80000000000 */
[----:B------:R-:W-:Y:S02]  /*39a0*/  ISETP.NE.U32.AND P0, PT, R104, RZ, PT ;  /* 0x000000ff6800720c */ /* 0x000fe40003f05070 */
[----:B------:R-:W-:Y:S02]  /*39b0*/  SEL R104, R105, RZ, P6 ;  /* 0x000000ff69687207 */ /* 0x000fe40003000000 */
[----:B------:R-:W-:Y:S02]  /*39c0*/  SEL R111, RZ, 0x4, P5 ;  /* 0x00000004ff6f7807 */ /* 0x000fe40002800000 */
[----:B------:R-:W-:Y:S01]  /*39d0*/  ISETP.NE.U32.AND P5, PT, R104, RZ, PT ;  /* 0x000000ff6800720c */ /* 0x000fe20003fa5070 */
[----:B------:R-:W-:-:S04]  /*39e0*/  IMAD.U32 R104, RZ, RZ, UR13 ;  /* 0x0000000dff687e24 */ /* 0x000fc8000f8e00ff */
[----:B------:R-:W-:-:S04]  /*39f0*/  IMAD.WIDE R92, R104, 0x4, R92 ;  /* 0x00000004685c7825 */ /* 0x000fc800078e025c */
[----:B------:R-:W-:-:S04]  /*3a00*/  IMAD.WIDE R26, R104, 0x4, R26 ;  /* 0x00000004681a7825 */ /* 0x000fc800078e021a */
[----:B------:R-:W-:-:S04]  /*3a10*/  IMAD.WIDE R88, R104, 0x4, R88 ;  /* 0x0000000468587825 */ /* 0x000fc800078e0258 */
[----:B------:R-:W-:-:S04]  /*3a20*/  IMAD.WIDE R18, R104, 0x4, R18 ;  /* 0x0000000468127825 */ /* 0x000fc800078e0212 */
[----:B------:R-:W-:-:S04]  /*3a30*/  IMAD.WIDE R12, R104, 0x4, R12 ;  /* 0x00000004680c7825 */ /* 0x000fc800078e020c */
[----:B------:R-:W-:Y:S01]  /*3a40*/  IMAD.WIDE R96, R104, 0x4, R96 ;  /* 0x0000000468607825 */ /* 0x000fe200078e0260 */
[----:B-1----:R-:W-:-:S04]  /*3a50*/  SHF.R.U32.HI R104, RZ, 0x7, R110 ;  /* 0x00000007ff687819 */ /* 0x002fc8000001166e */
[----:B------:R-:W-:-:S04]  /*3a60*/  SGXT.U32 R104, R104, 0x2 ;  /* 0x000000026868781a */ /* 0x000fc80000000000 */
[----:B------:R-:W-:-:S04]  /*3a70*/  LOP3.LUT R104, R104, 0x24, RZ, 0xfc, !PT ;  /* 0x0000002468687812 */ /* 0x000fc800078efcff */
[----:B------:R-:W-:Y:S02]  /*3a80*/  ISETP.GE.AND P6, PT, R104, UR6, PT ;  /* 0x0000000668007c0c */ /* 0x000fe4000bfc6270 */
[--C-:B------:R-:W-:Y:S02]  /*3a90*/  SHF.R.U32.HI R104, RZ, 0x7, R110.reuse ;  /* 0x00000007ff687819 */ /* 0x100fe4000001166e */
[----:B------:R-:W-:Y:S01]  /*3aa0*/  SHF.R.U32.HI R110, RZ, 0x7, R110 ;  /* 0x00000007ff6e7819 */ /* 0x000fe2000001166e */
[----:B------:R-:W-:-:S03]  /*3ab0*/  IMAD.U32 R105, RZ, RZ, UR13 ;  /* 0x0000000dff697e24 */ /* 0x000fc6000f8e00ff */
[----:B------:R-:W-:Y:S01]  /*3ac0*/  SGXT.U32 R110, R110, 0x2 ;  /* 0x000000026e6e781a */ /* 0x000fe20000000000 */
[----:B------:R-:W-:-:S03]  /*3ad0*/  IMAD.WIDE R90, R105, 0x4, R90 ;  /* 0x00000004695a7825 */ /* 0x000fc600078e025a */
[----:B------:R-:W-:Y:S02]  /*3ae0*/  LOP3.LUT R110, R110, 0x2c, RZ, 0xfc, !PT ;  /* 0x0000002c6e6e7812 */ /* 0x000fe400078efcff */
[----:B------:R1:W-:Y:S04]  /*3af0*/  LDGSTS.E [R106+0x28800], desc[UR16][R90.64], P3 ;  /* 0x288000005a6a7fae */ /* 0x0003e800099a1010 */
[----:B------:R2:W-:Y:S01]  /*3b00*/  LDGSTS.E [R106+0x29000], desc[UR16][R92.64], P4 ;  /* 0x290000005c6a7fae */ /* 0x0005e2000a1a1010 */
[----:B------:R-:W-:Y:S02]  /*3b10*/  ISETP.GE.AND P4, PT, R110, UR6, PT ;  /* 0x000000066e007c0c */ /* 0x000fe4000bf86270 */
[----:B------:R-:W3:Y:S01]  /*3b20*/  S2R R110, SR_TID.X ;  /* 0x00000000006e7919 */ /* 0x000ee20000002100 */
[----:B------:R-:W-:-:S04]  /*3b30*/  IMAD.WIDE R102, R105, 0x4, R102 ;  /* 0x0000000469667825 */ /* 0x000fc800078e0266 */
[----:B------:R-:W-:-:S04]  /*3b40*/  IMAD.WIDE R16, R105, 0x4, R16 ;  /* 0x0000000469107825 */ /* 0x000fc800078e0210 */
[----:B------:R-:W-:-:S04]  /*3b50*/  IMAD.WIDE R22, R105, 0x4, R22 ;  /* 0x0000000469167825 */ /* 0x000fc800078e0216 */
[----:B------:R-:W-:-:S04]  /*3b60*/  IMAD.WIDE R98, R105, 0x4, R98 ;  /* 0x0000000469627825 */ /* 0x000fc800078e0262 */
[----:B------:R-:W-:-:S04]  /*3b70*/  IMAD.WIDE R24, R105, 0x4, R24 ;  /* 0x0000000469187825 */ /* 0x000fc800078e0218 */
[----:B------:R-:W-:Y:S01]  /*3b80*/  IMAD.WIDE R94, R105, 0x4, R94 ;  /* 0x00000004695e7825 */ /* 0x000fe200078e025e */
[----:B------:R-:W-:Y:S01]  /*3b90*/  SGXT.U32 R104, R104, 0x2 ;  /* 0x000000026868781a */ /* 0x000fe20000000000 */
[----:B------:R-:W4:Y:S03]  /*3ba0*/  S2R R105, SR_TID.X ;  /* 0x0000000000697919 */ /* 0x000f260000002100 */
[----:B------:R-:W-:Y:S02]  /*3bb0*/  LOP3.LUT R104, R104, 0x28, RZ, 0xfc, !PT ;  /* 0x0000002868687812 */ /* 0x000fe400078efcff */
[----:B-1----:R-:W-:Y:S01]  /*3bc0*/  SEL R90, RZ, 0x4, P6 ;  /* 0x00000004ff5a7807 */ /* 0x002fe20003000000 */
[----:B--2---:R-:W-:Y:S01]  /*3bd0*/  IMAD.U32 R92, RZ, RZ, UR13 ;  /* 0x0000000dff5c7e24 */ /* 0x004fe2000f8e00ff */
[----:B------:R-:W-:Y:S01]  /*3be0*/  ISETP.GE.AND P3, PT, R104, UR6, PT ;  /* 0x0000000668007c0c */ /* 0x000fe2000bf66270 */
[----:B------:R-:W-:Y:S01]  /*3bf0*/  LDGSTS.E [R106+0x29800], desc[UR16][R102.64], P2 ;  /* 0x29800000666a7fae */ /* 0x000fe200091a1010 */
[----:B---3--:R-:W-:-:S02]  /*3c00*/  SHF.R.U32.HI R93, RZ, 0x7, R110 ;  /* 0x00000007ff5d7819 */ /* 0x008fc4000001166e */
[----:B------:R-:W-:Y:S01]  /*3c10*/  SEL R91, RZ, 0x4, P3 ;  /* 0x00000004ff5b7807 */ /* 0x000fe20001800000 */
[----:B------:R-:W-:Y:S01]  /*3c20*/  IMAD.WIDE R14, R92, 0x4, R14 ;  /* 0x000000045c0e7825 */ /* 0x000fe200078e020e */
[----:B------:R-:W-:Y:S01]  /*3c30*/  PLOP3.LUT P3, PT, PT, PT, UP0, 0x80, 0x8 ;  /* 0x000000000008781c */ /* 0x000fe20003f6f008 */
[----:B------:R-:W-:Y:S01]  /*3c40*/  LDGSTS.E [R106+0x2a000], desc[UR16][R26.64], P1 ;  /* 0x2a0000001a6a7fae */ /* 0x000fe200089a1010 */
[----:B------:R-:W-:Y:S02]  /*3c50*/  SGXT.U32 R93, R93, 0x2 ;  /* 0x000000025d5d781a */ /* 0x000fe40000000000 */
[----:B------:R-:W-:Y:S01]  /*3c60*/  SEL R104, RZ, 0x4, P4 ;  /* 0x00000004ff687807 */ /* 0x000fe20002000000 */
[----:B------:R1:W-:Y:S01]  /*3c70*/  LDGSTS.E [R106+0x2a800], desc[UR16][R16.64], P0 ;  /* 0x2a800000106a7fae */ /* 0x0003e200081a1010 */
[----:B------:R-:W-:Y:S02]  /*3c80*/  SEL R112, R112, RZ, P3 ;  /* 0x000000ff70707207 */ /* 0x000fe40001800000 */
[----:B------:R-:W-:Y:S01]  /*3c90*/  PLOP3.LUT P4, PT, PT, PT, UP0, 0x80, 0x8 ;  /* 0x000000000008781c */ /* 0x000fe20003f8f008 */
[----:B------:R-:W-:Y:S01]  /*3ca0*/  LDGSTS.E [R106+0x2b000], desc[UR16][R88.64], P5 ;  /* 0x2b000000586a7fae */ /* 0x000fe2000a9a1010 */
[----:B------:R-:W-:-:S02]  /*3cb0*/  PLOP3.LUT P3, PT, PT, PT, UP0, 0x80, 0x8 ;  /* 0x000000000008781c */ /* 0x000fc40003f6f008 */
[----:B------:R-:W-:Y:S02]  /*3cc0*/  LOP3.LUT R93, R93, 0x30, RZ, 0xfc, !PT ;  /* 0x000000305d5d7812 */ /* 0x000fe400078efcff */
[----:B------:R-:W-:Y:S02]  /*3cd0*/  SEL R111, R111, RZ, P4 ;  /* 0x000000ff6f6f7207 */ /* 0x000fe40002000000 */
[----:B------:R-:W-:Y:S02]  /*3ce0*/  SEL R110, R90, RZ, P3 ;  /* 0x000000ff5a6e7207 */ /* 0x000fe40001800000 */
[----:B------:R-:W-:Y:S02]  /*3cf0*/  PLOP3.LUT P4, PT, PT, PT, UP0, 0x80, 0x8 ;  /* 0x000000000008781c */ /* 0x000fe40003f8f008 */
[----:B------:R-:W-:Y:S02]  /*3d00*/  ISETP.GE.AND P3, PT, R93, UR6, PT ;  /* 0x000000065d007c0c */ /* 0x000fe4000bf66270 */
[----:B----4-:R-:W-:-:S02]  /*3d10*/  SHF.R.U32.HI R93, RZ, 0x7, R105 ;  /* 0x00000007ff5d7819 */ /* 0x010fc40000011669 */
[----:B------:R-:W-:Y:S02]  /*3d20*/  SEL R105, R91, RZ, P4 ;  /* 0x000000ff5b697207 */ /* 0x000fe40002000000 */
[----:B------:R-:W-:Y:S02]  /*3d30*/  SGXT.U32 R93, R93, 0x2 ;  /* 0x000000025d5d781a */ /* 0x000fe40000000000 */
[----:B------:R-:W-:Y:S02]  /*3d40*/  PLOP3.LUT P4, PT, PT, PT, UP0, 0x80, 0x8 ;  /* 0x000000000008781c */ /* 0x000fe40003f8f008 */
[----:B------:R-:W-:Y:S02]  /*3d50*/  LOP3.LUT R93, R93, 0x34, RZ, 0xfc, !PT ;  /* 0x000000345d5d7812 */ /* 0x000fe400078efcff */
[----:B------:R-:W-:Y:S02]  /*3d60*/  SEL R91, RZ, 0x4, P3 ;  /* 0x00000004ff5b7807 */ /* 0x000fe40001800000 */
[----:B------:R-:W-:-:S02]  /*3d70*/  SEL R104, R104, RZ, P4 ;  /* 0x000000ff68687207 */ /* 0x000fc40002000000 */
[----:B------:R-:W-:Y:S02]  /*3d80*/  PLOP3.LUT P4, PT, PT, PT, UP0, 0x80, 0x8 ;  /* 0x000000000008781c */ /* 0x000fe40003f8f008 */
[----:B------:R-:W-:Y:S02]  /*3d90*/  ISETP.GE.AND P3, PT, R93, UR6, PT ;  /* 0x000000065d007c0c */ /* 0x000fe4000bf66270 */
[----:B------:R-:W-:Y:S02]  /*3da0*/  SEL R93, R91, RZ, P4 ;  /* 0x000000ff5b5d7207 */ /* 0x000fe40002000000 */
[----:B------:R-:W2:Y:S01]  /*3db0*/  S2R R91, SR_TID.X ;  /* 0x00000000005b7919 */ /* 0x000ea20000002100 */
[----:B------:R-:W-:Y:S01]  /*3dc0*/  IMAD.U32 R90, RZ, RZ, UR13 ;  /* 0x0000000dff5a7e24 */ /* 0x000fe2000f8e00ff */
[----:B------:R-:W-:-:S03]  /*3dd0*/  PLOP3.LUT P6, PT, PT, PT, UP0, 0x80, 0x8 ;  /* 0x000000000008781c */ /* 0x000fc60003fcf008 */
[----:B------:R-:W-:Y:S01]  /*3de0*/  IMAD.WIDE R20, R90, 0x4, R20 ;  /* 0x000000045a147825 */ /* 0x000fe200078e0214 */
[----:B------:R-:W-:Y:S02]  /*3df0*/  SEL R90, RZ, 0x4, P3 ;  /* 0x00000004ff5a7807 */ /* 0x000fe40001800000 */
[----:B------:R-:W-:Y:S02]  /*3e00*/  ISETP.NE.U32.AND P2, PT, R110, RZ, PT ;  /* 0x000000ff6e00720c */ /* 0x000fe40003f45070 */
[--C-:B--2---:R-:W-:Y:S02]  /*3e10*/  SHF.R.U32.HI R92, RZ, 0x7, R91.reuse ;  /* 0x00000007ff5c7819 */ /* 0x104fe4000001165b */
[----:B------:R-:W-:Y:S02]  /*3e20*/  SHF.R.U32.HI R91, RZ, 0x7, R91 ;  /* 0x00000007ff5b7819 */ /* 0x000fe4000001165b */
[----:B------:R-:W-:Y:S02]  /*3e30*/  SGXT.U32 R92, R92, 0x2 ;  /* 0x000000025c5c781a */ /* 0x000fe40000000000 */
[----:B------:R-:W-:-:S02]  /*3e40*/  SGXT.U32 R91, R91, 0x2 ;  /* 0x000000025b5b781a */ /* 0x000fc40000000000 */
[----:B------:R-:W-:Y:S02]  /*3e50*/  LOP3.LUT R92, R92, 0x38, RZ, 0xfc, !PT ;  /* 0x000000385c5c7812 */ /* 0x000fe400078efcff */
[----:B------:R-:W-:Y:S02]  /*3e60*/  LOP3.LUT R91, R91, 0x3c, RZ, 0xfc, !PT ;  /* 0x0000003c5b5b7812 */ /* 0x000fe400078efcff */
[----:B------:R-:W-:Y:S02]  /*3e70*/  ISETP.GE.AND P3, PT, R92, UR6, PT ;  /* 0x000000065c007c0c */ /* 0x000fe4000bf66270 */
[----:B------:R-:W-:Y:S02]  /*3e80*/  ISETP.GE.AND P4, PT, R91, UR6, PT ;  /* 0x000000065b007c0c */ /* 0x000fe4000bf86270 */
[----:B------:R-:W-:Y:S02]  /*3e90*/  SEL R92, R90, RZ, P6 ;  /* 0x000000ff5a5c7207 */ /* 0x000fe40003000000 */
[----:B------:R-:W-:-:S02]  /*3ea0*/  SEL R90, RZ, 0x4, P4 ;  /* 0x00000004ff5a7807 */ /* 0x000fc40002000000 */
[----:B------:R-:W-:Y:S02]  /*3eb0*/  PLOP3.LUT P4, PT, PT, PT, UP0, 0x80, 0x8 ;  /* 0x000000000008781c */ /* 0x000fe40003f8f008 */
[----:B------:R-:W-:Y:S02]  /*3ec0*/  ISETP.NE.U32.AND P6, PT, R112, RZ, PT ;  /* 0x000000ff7000720c */ /* 0x000fe40003fc5070 */
[----:B------:R-:W-:Y:S02]  /*3ed0*/  SEL R90, R90, RZ, P4 ;  /* 0x000000ff5a5a7207 */ /* 0x000fe40002000000 */
[----:B------:R-:W-:Y:S02]  /*3ee0*/  ISETP.NE.U32.AND P4, PT, R111, RZ, PT ;  /* 0x000000ff6f00720c */ /* 0x000fe40003f85070 */
[----:B------:R-:W-:Y:S02]  /*3ef0*/  SEL R91, RZ, 0x4, P3 ;  /* 0x00000004ff5b7807 */ /* 0x000fe40001800000 */
[----:B------:R-:W-:-:S02]  /*3f00*/  PLOP3.LUT P3, PT, PT, PT, UP0, 0x80, 0x8 ;  /* 0x000000000008781c */ /* 0x000fc40003f6f008 */
[----:B------:R-:W-:Y:S02]  /*3f10*/  ISETP.NE.U32.AND P1, PT, R105, RZ, PT ;  /* 0x000000ff6900720c */ /* 0x000fe40003f25070 */
[----:B------:R-:W-:Y:S01]  /*3f20*/  SEL R91, R91, RZ, P3 ;  /* 0x000000ff5b5b7207 */ /* 0x000fe20001800000 */
[----:B------:R-:W-:Y:S01]  /*3f30*/  LDGSTS.E [R106+0x2b800], desc[UR16][R22.64], P6 ;  /* 0x2b800000166a7fae */ /* 0x000fe2000b1a1010 */
[----:B------:R-:W-:Y:S02]  /*3f40*/  ISETP.NE.U32.AND P0, PT, R104, RZ, PT ;  /* 0x000000ff6800720c */ /* 0x000fe40003f05070 */
[----:B------:R-:W-:Y:S01]  /*3f50*/  ISETP.NE.U32.AND P5, PT, R93, RZ, PT ;  /* 0x000000ff5d00720c */ /* 0x000fe20003fa5070 */
[----:B------:R-:W-:Y:S01]  /*3f60*/  LDGSTS.E [R106+0x2c000], desc[UR16][R18.64], P4 ;  /* 0x2c000000126a7fae */ /* 0x000fe2000a1a1010 */
[----:B------:R-:W-:Y:S01]  /*3f70*/  ISETP.NE.U32.AND P6, PT, R92, RZ, PT ;  /* 0x000000ff5c00720c */ /* 0x000fe20003fc5070 */
[----:B------:R-:W-:Y:S01]  /*3f80*/  USHF.L.U32 UR6, UR11, 0x6, URZ ;  /* 0x000000060b067899 */ /* 0x000fe200080006ff */
[----:B------:R-:W-:Y:S01]  /*3f90*/  ISETP.NE.U32.AND P4, PT, R91, RZ, PT ;  /* 0x000000ff5b00720c */ /* 0x000fe20003f85070 */
[----:B------:R-:W-:Y:S01]  /*3fa0*/  LDGSTS.E [R106+0x2c800], desc[UR16][R98.64], P2 ;  /* 0x2c800000626a7fae */ /* 0x000fe200091a1010 */
[----:B------:R-:W-:-:S02]  /*3fb0*/  ISETP.NE.U32.AND P2, PT, R90, RZ, PT ;  /* 0x000000ff5a00720c */ /* 0x000fc40003f45070 */
[----:B------:R-:W-:Y:S01]  /*3fc0*/  ISETP.NE.U32.AND P3, PT, R113, RZ, PT ;  /* 0x000000ff7100720c */ /* 0x000fe20003f65070 */
[----:B-1----:R-:W-:Y:S01]  /*3fd0*/  IMAD.U32 R16, RZ, RZ, UR6 ;  /* 0x00000006ff107e24 */ /* 0x002fe2000f8e00ff */
[----:B------:R-:W-:Y:S03]  /*3fe0*/  LDGSTS.E [R106+0x2d000], desc[UR16][R12.64], P1 ;  /* 0x2d0000000c6a7fae */ /* 0x000fe600089a1010 */
[C---:B------:R-:W-:Y:S01]  /*3ff0*/  IMAD.WIDE R100, R16.reuse, 0x4, R100 ;  /* 0x0000000410647825 */ /* 0x040fe200078e0264 */
        /* <DEDUP_REMOVED lines=10> */
[----:B------:R-:W0:Y:S03]  /*40a0*/  LDGDEPBAR ;  /* 0x00000000000079af */ /* 0x000e260000000000 */
        /* <DEDUP_REMOVED lines=50> */
[----:B------:R-:W-:Y:S01]  /*43d0*/  IMAD.WIDE R10, R16, 0x4, R10 ;  /* 0x00000004100a7825 */ /* 0x000fe200078e020a */
[----:B------:R-:W-:Y:S04]  /*43e0*/  LDGSTS.E [R9+0x1c800], desc[UR16][R38.64], P3 ;  /* 0x1c80000026097fae */ /* 0x000fe800099a1010 */
[----:B------:R1:W-:Y:S04]  /*43f0*/  LDGSTS.E [R9+0x1d000], desc[UR16][R36.64], P3 ;  /* 0x1d00000024097fae */ /* 0x0003e800099a1010 */
[----:B------:R-:W-:Y:S04]  /*4400*/  LDGSTS.E [R9+0x1d800], desc[UR16][R34.64], P3 ;  /* 0x1d80000022097fae */ /* 0x000fe800099a1010 */
[----:B------:R-:W-:Y:S04]  /*4410*/  LDGSTS.E [R9+0x1e000], desc[UR16][R32.64], P3 ;  /* 0x1e00000020097fae */ /* 0x000fe800099a1010 */
[----:B------:R-:W-:Y:S04]  /*4420*/  LDGSTS.E [R9+0x1e800], desc[UR16][R30.64], P3 ;  /* 0x1e8000001e097fae */ /* 0x000fe800099a1010 */
[----:B------:R2:W-:Y:S04]  /*4430*/  LDGSTS.E [R9+0x1f000], desc[UR16][R28.64], P3 ;  /* 0x1f0000001c097fae */ /* 0x0005e800099a1010 */
[----:B------:R3:W-:Y:S04]  /*4440*/  LDGSTS.E [R9+0x1f800], desc[UR16][R10.64], P3 ;  /* 0x1f8000000a097fae */ /* 0x0007e800099a1010 */
[----:B------:R-:W0:Y:S01]  /*4450*/  LDGDEPBAR ;  /* 0x00000000000079af */ /* 0x000e220000000000 */
[----:B------:R-:W-:Y:S01]  /*4460*/  UISETP.GE.AND UP0, UPT, UR5, 0x40, UPT ;  /* 0x000000400500788c */ /* 0x000fe2000bf06270 */
[----:B-1----:R-:W-:-:S02]  /*4470*/  CS2R R36, SRZ ;  /* 0x0000000000247805 */ /* 0x002fc4000001ff00 */
[----:B------:R-:W-:Y:S02]  /*4480*/  CS2R R38, SRZ ;  /* 0x0000000000267805 */ /* 0x000fe4000001ff00 */
[----:B------:R-:W-:Y:S02]  /*4490*/  CS2R R40, SRZ ;  /* 0x0000000000287805 */ /* 0x000fe4000001ff00 */
[----:B------:R-:W-:Y:S02]  /*44a0*/  CS2R R42, SRZ ;  /* 0x00000000002a7805 */ /* 0x000fe4000001ff00 */
[----:B------:R-:W-:Y:S02]  /*44b0*/  CS2R R12, SRZ ;  /* 0x00000000000c7805 */ /* 0x000fe4000001ff00 */
[----:B------:R-:W-:Y:S02]  /*44c0*/  CS2R R14, SRZ ;  /* 0x00000000000e7805 */ /* 0x000fe4000001ff00 */
[----:B------:R-:W-:-:S02]  /*44d0*/  CS2R R16, SRZ ;  /* 0x0000000000107805 */ /* 0x000fc4000001ff00 */
[----:B------:R-:W-:Y:S02]  /*44e0*/  CS2R R18, SRZ ;  /* 0x0000000000127805 */ /* 0x000fe4000001ff00 */
[----:B------:R-:W-:Y:S02]  /*44f0*/  CS2R R20, SRZ ;  /* 0x0000000000147805 */ /* 0x000fe4000001ff00 */
[----:B------:R-:W-:Y:S02]  /*4500*/  CS2R R22, SRZ ;  /* 0x0000000000167805 */ /* 0x000fe4000001ff00 */
[----:B------:R-:W-:Y:S02]  /*4510*/  CS2R R24, SRZ ;  /* 0x0000000000187805 */ /* 0x000fe4000001ff00 */
[----:B------:R-:W-:Y:S02]  /*4520*/  CS2R R26, SRZ ;  /* 0x00000000001a7805 */ /* 0x000fe4000001ff00 */
[----:B--2---:R-:W-:-:S02]  /*4530*/  CS2R R28, SRZ ;  /* 0x00000000001c7805 */ /* 0x004fc4000001ff00 */
        /* <DEDUP_REMOVED lines=18> */
[----:B------:R-:W-:Y:S01]  /*4660*/  CS2R R34, SRZ ;  /* 0x0000000000227805 */ /* 0x000fe2000001ff00 */
[----:B---3--:R-:W-:Y:S06]  /*4670*/  BRA.U !UP0, `(.L_x_0) ;  /* 0x0000004908887547 */ /* 0x008fec000b800000 */
[----:B------:R-:W2:Y:S01]  /*4680*/  LDL.LU R113, [R1+0x3c] ;  /* 0x00003c0001717983 */ /* 0x000ea20000300800 */
[----:B------:R-:W1:Y:S03]  /*4690*/  S2R R110, SR_TID.X ;  /* 0x00000000006e7919 */ /* 0x000e660000002100 */
[----:B------:R-:W3:Y:S01]  /*46a0*/  LDL.LU R112, [R1+0x58] ;  /* 0x0000580001707983 */ /* 0x000ee20000300800 */
[----:B------:R-:W-:Y:S02]  /*46b0*/  USHF.R.S32.HI UR11, URZ, 0x1f, UR13 ;  /* 0x0000001fff0b7899 */ /* 0x000fe4000801140d */
[----:B------:R-:W-:Y:S01]  /*46c0*/  IMAD.U32 R105, RZ, RZ, UR13 ;  /* 0x0000000dff697e24 */ /* 0x000fe2000f8e00ff */
[----:B------:R-:W-:Y:S01]  /*46d0*/  UIADD3 UR9, UPT, UPT, UR8, -0x80, URZ ;  /* 0xffffff8008097890 */ /* 0x000fe2000fffe0ff */
[--C-:B-1----:R-:W-:Y:S02]  /*46e0*/  SHF.R.U32.HI R111, RZ, 0x7, R110.reuse ;  /* 0x00000007ff6f7819 */ /* 0x102fe4000001166e */
[----:B------:R-:W-:-:S02]  /*46f0*/  SHF.R.U32.HI R103, RZ, 0x7, R110 ;  /* 0x00000007ff677819 */ /* 0x000fc4000001166e */
[--C-:B------:R-:W-:Y:S02]  /*4700*/  SHF.R.U32.HI R102, RZ, 0x7, R110.reuse ;  /* 0x00000007ff667819 */ /* 0x100fe4000001166e */
[----:B------:R-:W-:Y:S02]  /*4710*/  SHF.R.U32.HI R110, RZ, 0x7, R110 ;  /* 0x00000007ff6e7819 */ /* 0x000fe4000001166e */
[----:B------:R-:W-:Y:S02]  /*4720*/  SGXT.U32 R102, R102, 0x2 ;  /* 0x000000026666781a */ /* 0x000fe40000000000 */
[----:B------:R-:W-:Y:S02]  /*4730*/  SGXT.U32 R110, R110, 0x2 ;  /* 0x000000026e6e781a */ /* 0x000fe40000000000 */
[----:B------:R-:W-:Y:S02]  /*4740*/  SGXT.U32 R103, R103, 0x2 ;  /* 0x000000026767781a */ /* 0x000fe40000000000 */
[----:B------:R-:W-:-:S02]  /*4750*/  LOP3.LUT R110, R110, 0x3c, RZ, 0xfc, !PT ;  /* 0x0000003c6e6e7812 */ /* 0x000fc400078efcff */
[----:B------:R-:W-:Y:S02]  /*4760*/  SGXT.U32 R111, R111, 0x2 ;  /* 0x000000026f6f781a */ /* 0x000fe40000000000 */
[----:B------:R-:W-:Y:S01]  /*4770*/  LOP3.LUT R102, R102, 0x38, RZ, 0xfc, !PT ;  /* 0x0000003866667812 */ /* 0x000fe200078efcff */
[----:B------:R-:W-:Y:S01]  /*4780*/  IMAD R10, R110, UR10, RZ ;  /* 0x0000000a6e0a7c24 */ /* 0x000fe2000f8e02ff */
[----:B------:R-:W-:Y:S02]  /*4790*/  LOP3.LUT R103, R103, 0x34, RZ, 0xfc, !PT ;  /* 0x0000003467677812 */ /* 0x000fe400078efcff */
[----:B------:R-:W-:Y:S01]  /*47a0*/  LOP3.LUT R111, R111, 0x30, RZ, 0xfc, !PT ;  /* 0x000000306f6f7812 */ /* 0x000fe200078efcff */
[----:B------:R-:W-:Y:S01]  /*47b0*/  IMAD R12, R102, UR10, RZ ;  /* 0x0000000a660c7c24 */ /* 0x000fe2000f8e02ff */
[----:B------:R1:W-:Y:S01]  /*47c0*/  STL [R1+0x114], R10 ;  /* 0x0001140a01007387 */ /* 0x0003e20000100800 */
[----:B------:R-:W-:-:S03]  /*47d0*/  IMAD R11, R103, UR10, RZ ;  /* 0x0000000a670b7c24 */ /* 0x000fc6000f8e02ff */
[----:B------:R-:W-:Y:S04]  /*47e0*/  STL [R1+0x110], R12 ;  /* 0x0001100c01007387 */ /* 0x000fe80000100800 */
[----:B------:R4:W-:Y:S01]  /*47f0*/  STL [R1+0x10c], R11 ;  /* 0x00010c0b01007387 */ /* 0x0009e20000100800 */
[----:B-1----:R-:W-:-:S05]  /*4800*/  IMAD R10, R111, UR10, RZ ;  /* 0x0000000a6f0a7c24 */ /* 0x002fca000f8e02ff */
[----:B------:R1:W-:Y:S01]  /*4810*/  STL [R1+0x108], R10 ;  /* 0x0001080a01007387 */ /* 0x0003e20000100800 */
[----:B----4-:R-:W-:Y:S02]  /*4820*/  SHF.R.S32.HI R11, RZ, 0x1f, R4 ;  /* 0x0000001fff0b7819 */ /* 0x010fe40000011404 */
[----:B-1----:R-:W-:-:S04]  /*4830*/  SHF.R.S32.HI R10, RZ, 0x1f, R3 ;  /* 0x0000001fff0a7819 */ /* 0x002fc80000011403 */
[----:B------:R-:W-:Y:S02]  /*4840*/  SHF.L.U64.HI R3, R3, 0x2, R10 ;  /* 0x0000000203037819 */ /* 0x000fe4000001020a */
[----:B--2---:R-:W-:-:S04]  /*4850*/  SHF.R.S32.HI R9, RZ, 0x1f, R113 ;  /* 0x0000001fff097819 */ /* 0x004fc80000011471 */
[----:B------:R-:W-:Y:S02]  /*4860*/  SHF.L.U64.HI R104, R113, 0x2, R9 ;  /* 0x0000000271687819 */ /* 0x000fe40000010209 */
[----:B------:R-:W-:Y:S02]  /*4870*/  SHF.R.S32.HI R9, RZ, 0x1f, R0 ;  /* 0x0000001fff097819 */ /* 0x000fe40000011400 */
[----:B---3--:R-:W-:Y:S02]  /*4880*/  LEA R105, P0, R105, R112, 0x3 ;  /* 0x0000007069697211 */ /* 0x008fe400078018ff */
[----:B------:R-:W-:Y:S02]  /*4890*/  SHF.L.U64.HI R9, R0, 0x2, R9 ;  /* 0x0000000200097819 */ /* 0x000fe40000010209 */
[----:B------:R-:W-:-:S03]  /*48a0*/  SHF.R.S32.HI R0, RZ, 0x1f, R5 ;  /* 0x0000001fff007819 */ /* 0x000fc60000011405 */
[----:B------:R1:W-:Y:S01]  /*48b0*/  STL [R1+0x104], R9 ;  /* 0x0001040901007387 */ /* 0x0003e20000100800 */
[----:B------:R-:W-:-:S03]  /*48c0*/  SHF.L.U64.HI R0, R5, 0x2, R0 ;  /* 0x0000000205007819 */ /* 0x000fc60000010200 */
[----:B------:R2:W-:Y:S01]  /*48d0*/  STL [R1+0x100], R3 ;  /* 0x0001000301007387 */ /* 0x0005e20000100800 */
[----:B-1----:R-:W-:Y:S02]  /*48e0*/  SHF.L.U64.HI R9, R4, 0x2, R11 ;  /* 0x0000000204097819 */ /* 0x002fe4000001020b */
[----:B------:R-:W-:Y:S02]  /*48f0*/  SHF.R.S32.HI R4, RZ, 0x1f, R7 ;  /* 0x0000001fff047819 */ /* 0x000fe40000011407 */
[----:B--2---:R-:W-:Y:S01]  /*4900*/  SHF.R.S32.HI R3, RZ, 0x1f, R6 ;  /* 0x0000001fff037819 */ /* 0x004fe20000011406 */
[----:B------:R-:W-:Y:S03]  /*4910*/  STL [R1+0xfc], R9 ;  /* 0x0000fc0901007387 */ /* 0x000fe60000100800 */
[----:B------:R-:W-:Y:S01]  /*4920*/  SHF.L.U64.HI R5, R6, 0x2, R3 ;  /* 0x0000000206057819 */ /* 0x000fe20000010203 */
[----:B------:R1:W-:Y:S01]  /*4930*/  STL [R1+0xf8], R0 ;  /* 0x0000f80001007387 */ /* 0x0003e20000100800 */
[----:B------:R-:W-:-:S03]  /*4940*/  SHF.R.S32.HI R3, RZ, 0x1f, R8 ;  /* 0x0000001fff037819 */ /* 0x000fc60000011408 */
[----:B------:R2:W-:Y:S01]  /*4950*/  STL [R1+0xf4], R5 ;  /* 0x0000f40501007387 */ /* 0x0005e20000100800 */
[----:B------:R-:W-:Y:S02]  /*4960*/  SHF.L.U64.HI R3, R8, 0x2, R3 ;  /* 0x0000000208037819 */ /* 0x000fe40000010203 */
[----:B-1----:R-:W-:Y:S01]  /*4970*/  SHF.L.U64.HI R0, R7, 0x2, R4 ;  /* 0x0000000207007819 */ /* 0x002fe20000010204 */
[----:B------:R-:W1:Y:S01]  /*4980*/  S2R R110, SR_TID.X ;  /* 0x00000000006e7919 */ /* 0x000e620000002100 */
[----:B------:R-:W-:Y:S01]  /*4990*/  IMAD.U32 R7, RZ, RZ, UR11 ;  /* 0x0000000bff077e24 */ /* 0x000fe2000f8e00ff */
[----:B------:R-:W-:Y:S01]  /*49a0*/  USHF.R.S32.HI UR12, URZ, 0x1f, UR6 ;  /* 0x0000001fff0c7899 */ /* 0x000fe20008011406 */
[----:B--2---:R-:W-:Y:S01]  /*49b0*/  SHF.R.S32.HI R5, RZ, 0x1f, R114 ;  /* 0x0000001fff057819 */ /* 0x004fe20000011472 */
[----:B------:R2:W-:Y:S04]  /*49c0*/  STL [R1+0xf0], R0 ;  /* 0x0000f00001007387 */ /* 0x0005e80000100800 */
[----:B------:R-:W3:Y:S04]  /*49d0*/  LDL.LU R99, [R1] ;  /* 0x0000000001637983 */ /* 0x000ee80000300800 */
[----:B------:R-:W4:Y:S01]  /*49e0*/  LDL.LU R91, [R1+0x4] ;  /* 0x00000400015b7983 */ /* 0x000f220000300800 */
[----:B--2---:R-:W-:-:S03]  /*49f0*/  IMAD.U32 R0, RZ, RZ, UR13 ;  /* 0x0000000dff007e24 */ /* 0x004fc6000f8e00ff */
[----:B------:R2:W-:Y:S04]  /*4a00*/  STL [R1+0xd8], R3 ;  /* 0x0000d80301007387 */ /* 0x0005e80000100800 */
[----:B------:R-:W5:Y:S04]  /*4a10*/  LDL.LU R92, [R1+0x8] ;  /* 0x00000800015c7983 */ /* 0x000f680000300800 */
[----:B------:R-:W5:Y:S04]  /*4a20*/  LDL.LU R93, [R1+0xc] ;  /* 0x00000c00015d7983 */ /* 0x000f680000300800 */
[----:B------:R-:W5:Y:S04]  /*4a30*/  LDL.LU R88, [R1+0x10] ;  /* 0x0000100001587983 */ /* 0x000f680000300800 */
[----:B------:R-:W5:Y:S04]  /*4a40*/  LDL.LU R89, [R1+0x14] ;  /* 0x0000140001597983 */ /* 0x000f680000300800 */
[----:B------:R-:W5:Y:S04]  /*4a50*/  LDL.LU R102, [R1+0x18] ;  /* 0x0000180001667983 */ /* 0x000f680000300800 */
[----:B------:R-:W5:Y:S01]  /*4a60*/  LDL.LU R103, [R1+0x1c] ;  /* 0x00001c0001677983 */ /* 0x000f620000300800 */
[----:B------:R-:W-:Y:S01]  /*4a70*/  USHF.L.U32 UR4, UR6, 0x3, URZ ;  /* 0x0000000306047899 */ /* 0x000fe200080006ff */
[----:B------:R-:W-:Y:S01]  /*4a80*/  LEA.HI.X R104, R0, R104, R7, 0x3, P0 ;  /* 0x0000006800687211 */ /* 0x000fe200000f1c07 */
[----:B-1----:R-:W-:Y:S01]  /*4a90*/  IMAD.SHL.U32 R0, R110, 0x40, RZ ;  /* 0x000000406e007824 */ /* 0x002fe200078e00ff */
[----:B------:R-:W-:Y:S01]  /*4aa0*/  USHF.L.U64.HI UR8, UR6, 0x3, UR12 ;  /* 0x0000000306087899 */ /* 0x000fe2000801020c */
[----:B--2---:R-:W-:Y:S01]  /*4ab0*/  SHF.L.U64.HI R3, R114, 0x2, R5 ;  /* 0x0000000272037819 */ /* 0x004fe20000010205 */
[----:B------:R-:W2:Y:S01]  /*4ac0*/  LDL.LU R95, [R1+0x20] ;  /* 0x00002000015f7983 */ /* 0x000ea20000300800 */
[----:B------:R-:W-:-:S02]  /*4ad0*/  LOP3.LUT R106, R110, 0x7, RZ, 0xc0, !PT ;  /* 0x000000076e6a7812 */ /* 0x000fc400078ec0ff */
[----:B------:R-:W-:Y:S01]  /*4ae0*/  SHF.R.S32.HI R4, RZ, 0x1f, R115 ;  /* 0x0000001fff047819 */ /* 0x000fe20000011473 */
[----:B------:R-:W2:Y:S01]  /*4af0*/  LDL.LU R96, [R1+0x24] ;  /* 0x0000240001607983 */ /* 0x000ea20000300800 */
[----:B------:R-:W-:Y:S02]  /*4b00*/  SHF.R.S32.HI R113, RZ, 0x1f, R116 ;  /* 0x0000001fff717819 */ /* 0x000fe40000011474 */
[C---:B------:R-:W-:Y:S01]  /*4b10*/  LEA R112, P0, R115.reuse, UR4, 0x2 ;  /* 0x0000000473707c11 */ /* 0x040fe2000f8010ff */
[----:B------:R-:W2:Y:S01]  /*4b20*/  LDL.LU R97, [R1+0x28] ;  /* 0x0000280001617983 */ /* 0x000ea20000300800 */
[----:B------:R-:W-:Y:S02]  /*4b30*/  LEA R114, P1, R116, UR4, 0x2 ;  /* 0x0000000474727c11 */ /* 0x000fe4000f8210ff */
[----:B------:R-:W-:Y:S01]  /*4b40*/  LOP3.LUT R5, R0, 0x3800, RZ, 0xc0, !PT ;  /* 0x0000380000057812 */ /* 0x000fe200078ec0ff */
[----:B------:R-:W-:Y:S01]  /*4b50*/  IMAD.SHL.U32 R0, R106, 0x10, RZ ;  /* 0x000000106a007824 */ /* 0x000fe200078e00ff */
[----:B------:R-:W-:Y:S01]  /*4b60*/  LEA.HI.X R111, R115, UR8, R4, 0x2, P0 ;  /* 0x00000008736f7c11 */ /* 0x000fe200080f1404 */
[----:B------:R-:W2:Y:S01]  /*4b70*/  LDL.LU R90, [R1+0x2c] ;  /* 0x00002c00015a7983 */ /* 0x000ea20000300800 */
[----:B------:R-:W-:Y:S01]  /*4b80*/  LEA.HI.X R113, R116, UR8, R113, 0x2, P1 ;  /* 0x0000000874717c11 */ /* 0x000fe200088f1471 */
[----:B------:R-:W-:Y:S01]  /*4b90*/  IMAD R106, R106, 0x100, R5 ;  /* 0x000001006a6a7824 */ /* 0x000fe200078e0205 */
[----:B------:R-:W-:Y:S01]  /*4ba0*/  SHF.R.S32.HI R6, RZ, 0x1f, R117 ;  /* 0x0000001fff067819 */ /* 0x000fe20000011475 */
[----:B------:R-:W2:Y:S01]  /*4bb0*/  LDL.LU R98, [R1+0x30] ;  /* 0x0000300001627983 */ /* 0x000ea20000300800 */
[----:B------:R-:W-:-:S02]  /*4bc0*/  LEA R116, P0, R117, UR4, 0x2 ;  /* 0x0000000475747c11 */ /* 0x000fc4000f8010ff */
[----:B------:R-:W-:Y:S02]  /*4bd0*/  SHF.R.S32.HI R5, RZ, 0x1f, R118 ;  /* 0x0000001fff057819 */ /* 0x000fe40000011476 */
[----:B------:R-:W-:Y:S02]  /*4be0*/  LEA R58, P1, R118, UR4, 0x2 ;  /* 0x00000004763a7c11 */ /* 0x000fe4000f8210ff */
[----:B------:R-:W-:Y:S02]  /*4bf0*/  SHF.R.S32.HI R4, RZ, 0x1f, R119 ;  /* 0x0000001fff047819 */ /* 0x000fe40000011477 */
[----:B------:R-:W-:Y:S02]  /*4c00*/  LEA R57, P2, R119, UR4, 0x2 ;  /* 0x0000000477397c11 */ /* 0x000fe4000f8410ff */
[----:B------:R-:W-:Y:S02]  /*4c10*/  SHF.R.S32.HI R49, RZ, 0x1f, R120 ;  /* 0x0000001fff317819 */ /* 0x000fe40000011478 */
[----:B------:R-:W-:-:S02]  /*4c20*/  LEA R55, P3, R120, UR4, 0x2 ;  /* 0x0000000478377c11 */ /* 0x000fc4000f8610ff */
[----:B------:R-:W-:Y:S02]  /*4c30*/  LEA.HI.X R115, R117, UR8, R6, 0x2, P0 ;  /* 0x0000000875737c11 */ /* 0x000fe400080f1406 */
[----:B------:R-:W-:Y:S02]  /*4c40*/  SHF.R.S32.HI R46, RZ, 0x1f, R121 ;  /* 0x0000001fff2e7819 */ /* 0x000fe40000011479 */
[----:B------:R-:W-:Y:S02]  /*4c50*/  LEA R59, P0, R121, UR4, 0x2 ;  /* 0x00000004793b7c11 */ /* 0x000fe4000f8010ff */
[----:B------:R-:W-:Y:S02]  /*4c60*/  LEA.HI.X R117, R118, UR8, R5, 0x2, P1 ;  /* 0x0000000876757c11 */ /* 0x000fe400088f1405 */
[----:B------:R-:W-:Y:S02]  /*4c70*/  LEA.HI.X R119, R119, UR8, R4, 0x2, P2 ;  /* 0x0000000877777c11 */ /* 0x000fe400090f1404 */
[----:B------:R-:W-:-:S02]  /*4c80*/  SHF.R.S32.HI R45, RZ, 0x1f, R122 ;  /* 0x0000001fff2d7819 */ /* 0x000fc4000001147a */
[----:B------:R-:W-:Y:S02]  /*4c90*/  LEA R56, P1, R122, UR4, 0x2 ;  /* 0x000000047a387c11 */ /* 0x000fe4000f8210ff */
[----:B------:R-:W-:Y:S02]  /*4ca0*/  LEA.HI.X R49, R120, UR8, R49, 0x2, P3 ;  /* 0x0000000878317c11 */ /* 0x000fe400098f1431 */
        /* <DEDUP_REMOVED lines=9> */
[----:B------:R-:W-:-:S02]  /*4d40*/  LEA.HI.X R42, R124, UR8, R5, 0x2, P3 ;  /* 0x000000087c2a7c11 */ /* 0x000fc400098f1405 */
[----:B------:R-:W-:Y:S02]  /*4d50*/  LEA.HI.X R40, R125, UR8, R40, 0x2, P0 ;  /* 0x000000087d287c11 */ /* 0x000fe400080f1428 */
[----:B---3--:R-:W-:Y:S02]  /*4d60*/  SHF.R.S32.HI R39, RZ, 0x1f, R99 ;  /* 0x0000001fff277819 */ /* 0x008fe40000011463 */
[----:B------:R-:W-:Y:S02]  /*4d70*/  LEA R52, P1, R99, UR4, 0x2 ;  /* 0x0000000463347c11 */ /* 0x000fe4000f8210ff */
[----:B----4-:R-:W-:Y:S02]  /*4d80*/  SHF.R.S32.HI R37, RZ, 0x1f, R91 ;  /* 0x0000001fff257819 */ /* 0x010fe4000001145b */
[----:B------:R-:W-:Y:S02]  /*4d90*/  LEA R50, P2, R91, UR4, 0x2 ;  /* 0x000000045b327c11 */ /* 0x000fe4000f8410ff */
[----:B------:R-:W-:-:S02]  /*4da0*/  LEA.HI.X R39, R99, UR8, R39, 0x2, P1 ;  /* 0x0000000863277c11 */ /* 0x000fc400088f1427 */
[----:B-----5:R-:W-:Y:S01]  /*4db0*/  SHF.R.S32.HI R35, RZ, 0x1f, R92 ;  /* 0x0000001fff237819 */ /* 0x020fe2000001145c */
[----:B------:R-:W3:Y:S01]  /*4dc0*/  LDL.LU R99, [R1+0x34] ;  /* 0x0000340001637983 */ /* 0x000ee20000300800 */
[----:B------:R-:W-:Y:S02]  /*4dd0*/  LEA R47, P3, R92, UR4, 0x2 ;  /* 0x000000045c2f7c11 */ /* 0x000fe4000f8610ff */
[----:B------:R-:W-:Y:S02]  /*4de0*/  SHF.R.S32.HI R33, RZ, 0x1f, R93 ;  /* 0x0000001fff217819 */ /* 0x000fe4000001145d */
[----:B------:R-:W-:Y:S02]  /*4df0*/  LEA R48, P0, R93, UR4, 0x2 ;  /* 0x000000045d307c11 */ /* 0x000fe4000f8010ff */
[----:B------:R-:W-:Y:S02]  /*4e00*/  LEA.HI.X R37, R91, UR8, R37, 0x2, P2 ;  /* 0x000000085b257c11 */ /* 0x000fe400090f1425 */
[----:B------:R-:W-:Y:S01]  /*4e10*/  SHF.R.S32.HI R31, RZ, 0x1f, R88 ;  /* 0x0000001fff1f7819 */ /* 0x000fe20000011458 */
[----:B------:R-:W4:Y:S01]  /*4e20*/  LDL.LU R91, [R1+0x38] ;  /* 0x00003800015b7983 */ /* 0x000f220000300800 */
[----:B------:R-:W-:-:S02]  /*4e30*/  LEA R44, P1, R88, UR4, 0x2 ;  /* 0x00000004582c7c11 */ /* 0x000fc4000f8210ff */
[----:B------:R-:W-:Y:S02]  /*4e40*/  LEA.HI.X R35, R92, UR8, R35, 0x2, P3 ;  /* 0x000000085c237c11 */ /* 0x000fe400098f1423 */
[----:B------:R-:W-:Y:S01]  /*4e50*/  SHF.R.S32.HI R29, RZ, 0x1f, R89 ;  /* 0x0000001fff1d7819 */ /* 0x000fe20000011459 */
[----:B------:R-:W5:Y:S01]  /*4e60*/  LDL.LU R92, [R1+0x40] ;  /* 0x00004000015c7983 */ /* 0x000f620000300800 */
[----:B------:R-:W-:Y:S02]  /*4e70*/  LEA R41, P2, R89, UR4, 0x2 ;  /* 0x0000000459297c11 */ /* 0x000fe4000f8410ff */
[----:B------:R-:W-:Y:S02]  /*4e80*/  SHF.R.S32.HI R27, RZ, 0x1f, R102 ;  /* 0x0000001fff1b7819 */ /* 0x000fe40000011466 */
[----:B------:R-:W-:Y:S02]  /*4e90*/  LEA R38, P3, R102, UR4, 0x2 ;  /* 0x0000000466267c11 */ /* 0x000fe4000f8610ff */
[----:B------:R-:W-:-:S02]  /*4ea0*/  LEA.HI.X R33, R93, UR8, R33, 0x2, P0 ;  /* 0x000000085d217c11 */ /* 0x000fc400080f1421 */
[----:B------:R-:W5:Y:S01]  /*4eb0*/  LDL.LU R93, [R1+0x44] ;  /* 0x00004400015d7983 */ /* 0x000f620000300800 */
[----:B------:R-:W-:Y:S02]  /*4ec0*/  SHF.R.S32.HI R25, RZ, 0x1f, R103 ;  /* 0x0000001fff197819 */ /* 0x000fe40000011467 */
[----:B------:R-:W-:Y:S02]  /*4ed0*/  LEA R36, P0, R103, UR4, 0x2 ;  /* 0x0000000467247c11 */ /* 0x000fe4000f8010ff */
[----:B------:R-:W-:Y:S02]  /*4ee0*/  LEA.HI.X R31, R88, UR8, R31, 0x2, P1 ;  /* 0x00000008581f7c11 */ /* 0x000fe400088f141f */
[----:B------:R-:W-:Y:S01]  /*4ef0*/  LEA.HI.X R29, R89, UR8, R29, 0x2, P2 ;  /* 0x00000008591d7c11 */ /* 0x000fe200090f141d */
[----:B------:R-:W5:Y:S01]  /*4f00*/  LDL.LU R88, [R1+0x48] ;  /* 0x0000480001587983 */ /* 0x000f620000300800 */
[----:B------:R-:W-:Y:S02]  /*4f10*/  LEA.HI.X R27, R102, UR8, R27, 0x2, P3 ;  /* 0x00000008661b7c11 */ /* 0x000fe400098f141b */
[----:B------:R-:W-:Y:S01]  /*4f20*/  LEA.HI.X R25, R103, UR8, R25, 0x2, P0 ;  /* 0x0000000867197c11 */ /* 0x000fe200080f1419 */
[----:B------:R-:W5:Y:S04]  /*4f30*/  LDL.LU R89, [R1+0x4c] ;  /* 0x00004c0001597983 */ /* 0x000f680000300800 */
[----:B------:R-:W5:Y:S04]  /*4f40*/  LDL.LU R102, [R1+0x50] ;  /* 0x0000500001667983 */ /* 0x000f680000300800 */
[----:B------:R-:W5:Y:S01]  /*4f50*/  LDL.LU R103, [R1+0x54] ;  /* 0x0000540001677983 */ /* 0x000f620000300800 */
[----:B--2---:R-:W-:-:S02]  /*4f60*/  SHF.R.S32.HI R23, RZ, 0x1f, R95 ;  /* 0x0000001fff177819 */ /* 0x004fc4000001145f */
[----:B------:R-:W-:Y:S02]  /*4f70*/  LEA R34, P1, R95, UR4, 0x2 ;  /* 0x000000045f227c11 */ /* 0x000fe4000f8210ff */
[----:B------:R-:W-:Y:S02]  /*4f80*/  SHF.R.S32.HI R19, RZ, 0x1f, R97 ;  /* 0x0000001fff137819 */ /* 0x000fe40000011461 */
[----:B------:R-:W-:Y:S02]  /*4f90*/  LEA R30, P3, R97, UR4, 0x2 ;  /* 0x00000004611e7c11 */ /* 0x000fe4000f8610ff */
[----:B------:R-:W-:Y:S02]  /*4fa0*/  SHF.R.S32.HI R21, RZ, 0x1f, R96 ;  /* 0x0000001fff157819 */ /* 0x000fe40000011460 */
[----:B------:R-:W-:Y:S02]  /*4fb0*/  LEA R32, P2, R96, UR4, 0x2 ;  /* 0x0000000460207c11 */ /* 0x000fe4000f8410ff */
[----:B------:R-:W-:-:S02]  /*4fc0*/  LEA.HI.X R23, R95, UR8, R23, 0x2, P1 ;  /* 0x000000085f177c11 */ /* 0x000fc400088f1417 */
[----:B------:R-:W-:Y:S02]  /*4fd0*/  SHF.R.S32.HI R15, RZ, 0x1f, R98 ;  /* 0x0000001fff0f7819 */ /* 0x000fe40000011462 */
[----:B------:R-:W-:Y:S02]  /*4fe0*/  LEA R26, P1, R98, UR4, 0x2 ;  /* 0x00000004621a7c11 */ /* 0x000fe4000f8210ff */
[----:B------:R-:W-:Y:S02]  /*4ff0*/  SHF.R.S32.HI R17, RZ, 0x1f, R90 ;  /* 0x0000001fff117819 */ /* 0x000fe4000001145a */
[----:B------:R-:W-:Y:S01]  /*5000*/  LEA R28, P0, R90, UR4, 0x2 ;  /* 0x000000045a1c7c11 */ /* 0x000fe2000f8010ff */
[----:B------:R-:W-:Y:S01]  /*5010*/  IMAD.SHL.U32 R7, R110, 0x2, RZ ;  /* 0x000000026e077824 */ /* 0x000fe200078e00ff */
[----:B------:R-:W-:Y:S02]  /*5020*/  LEA.HI.X R19, R97, UR8, R19, 0x2, P3 ;  /* 0x0000000861137c11 */ /* 0x000fe400098f1413 */
[----:B------:R-:W-:-:S02]  /*5030*/  LEA.HI.X R21, R96, UR8, R21, 0x2, P2 ;  /* 0x0000000860157c11 */ /* 0x000fc400090f1415 */
[----:B------:R-:W-:Y:S02]  /*5040*/  LEA.HI.X R15, R98, UR8, R15, 0x2, P1 ;  /* 0x00000008620f7c11 */ /* 0x000fe400088f140f */
[----:B------:R-:W-:Y:S02]  /*5050*/  LEA.HI.X R17, R90, UR8, R17, 0x2, P0 ;  /* 0x000000085a117c11 */ /* 0x000fe400080f1411 */
[----:B------:R-:W-:Y:S02]  /*5060*/  SHF.R.U32.HI R5, RZ, 0x2, R110 ;  /* 0x00000002ff057819 */ /* 0x000fe4000001166e */
[----:B------:R-:W-:Y:S02]  /*5070*/  LOP3.LUT R0, R0, 0x30, R7, 0x78, !PT ;  /* 0x0000003000007812 */ /* 0x000fe400078e7807 */
[----:B------:R-:W-:Y:S02]  /*5080*/  LOP3.LUT R4, R110, 0x3, RZ, 0xc0, !PT ;  /* 0x000000036e047812 */ /* 0x000fe400078ec0ff */
[----:B------:R-:W-:-:S02]  /*5090*/  LOP3.LUT R5, R5, 0x40, RZ, 0xc0, !PT ;  /* 0x0000004005057812 */ /* 0x000fc400078ec0ff */
[----:B------:R-:W-:Y:S01]  /*50a0*/  IADD3 R112, P4, PT, R112, UR22, RZ ;  /* 0x0000001670707c10 */ /* 0x000fe2000ff9e0ff */
[----:B------:R-:W-:Y:S01]  /*50b0*/  IMAD R60, R4, 0x220, RZ ;  /* 0x00000220043c7824 */ /* 0x000fe200078e02ff */
[----:B------:R-:W-:Y:S02]  /*50c0*/  IADD3 R114, P5, PT, R114, UR22, RZ ;  /* 0x0000001672727c10 */ /* 0x000fe4000ffbe0ff */
[----:B------:R-:W-:Y:S02]  /*50d0*/  LOP3.LUT R61, R5, 0x1c, R110, 0xf8, !PT ;  /* 0x0000001c053d7812 */ /* 0x000fe400078ef86e */
[----:B------:R-:W-:Y:S02]  /*50e0*/  IADD3.X R111, PT, PT, R111, UR23, RZ, P4, !PT ;  /* 0x000000176f6f7c10 */ /* 0x000fe4000a7fe4ff */
[----:B------:R-:W-:Y:S02]  /*50f0*/  IADD3.X R113, PT, PT, R113, UR23, RZ, P5, !PT ;  /* 0x0000001771717c10 */ /* 0x000fe4000affe4ff */
[----:B------:R-:W-:-:S02]  /*5100*/  IADD3 R124, P4, PT, R59, UR22, RZ ;  /* 0x000000163b7c7c10 */ /* 0x000fc4000ff9e0ff */
[----:B------:R-:W-:Y:S02]  /*5110*/  IADD3 R56, P5, PT, R56, UR22, RZ ;  /* 0x0000001638387c10 */ /* 0x000fe4000ffbe0ff */
[----:B------:R-:W-:Y:S02]  /*5120*/  IADD3.X R123, PT, PT, R46, UR23, RZ, P4, !PT ;  /* 0x000000172e7b7c10 */ /* 0x000fe4000a7fe4ff */
[----:B------:R-:W-:Y:S01]  /*5130*/  IADD3 R46, P4, PT, R50, UR22, RZ ;  /* 0x00000016322e7c10 */ /* 0x000fe2000ff9e0ff */
[----:B------:R-:W-:Y:S01]  /*5140*/  STL [R1], R56 ;  /* 0x0000003801007387 */ /* 0x000fe20000100800 */
[----:B------:R-:W-:Y:S02]  /*5150*/  IADD3.X R125, PT, PT, R45, UR23, RZ, P5, !PT ;  /* 0x000000172d7d7c10 */ /* 0x000fe4000affe4ff */
[----:B------:R-:W-:Y:S02]  /*5160*/  IADD3 R45, P5, PT, R47, UR22, RZ ;  /* 0x000000162f2d7c10 */ /* 0x000fe4000ffbe0ff */
[----:B------:R-:W-:-:S02]  /*5170*/  IADD3.X R37, PT, PT, R37, UR23, RZ, P4, !PT ;  /* 0x0000001725257c10 */ /* 0x000fc4000a7fe4ff */
[----:B------:R-:W-:Y:S02]  /*5180*/  IADD3 R36, P4, PT, R36, UR22, RZ ;  /* 0x0000001624247c10 */ /* 0x000fe4000ff9e0ff */
[----:B------:R-:W-:Y:S02]  /*5190*/  IADD3.X R35, PT, PT, R35, UR23, RZ, P5, !PT ;  /* 0x0000001723237c10 */ /* 0x000fe4000affe4ff */
[----:B------:R-:W-:Y:S02]  /*51a0*/  IADD3 R34, P5, PT, R34, UR22, RZ ;  /* 0x0000001622227c10 */ /* 0x000fe4000ffbe0ff */
[----:B------:R-:W-:Y:S02]  /*51b0*/  IADD3.X R25, PT, PT, R25, UR23, RZ, P4, !PT ;  /* 0x0000001719197c10 */ /* 0x000fe4000a7fe4ff */
[----:B---3--:R-:W-:Y:S02]  /*51c0*/  SHF.R.S32.HI R13, RZ, 0x1f, R99 ;  /* 0x0000001fff0d7819 */ /* 0x008fe40000011463 */
[----:B------:R-:W-:-:S02]  /*51d0*/  LEA R24, P2, R99, UR4, 0x2 ;  /* 0x0000000463187c11 */ /* 0x000fc4000f8410ff */
[----:B----4-:R-:W-:Y:S02]  /*51e0*/  SHF.R.S32.HI R11, RZ, 0x1f, R91 ;  /* 0x0000001fff0b7819 */ /* 0x010fe4000001145b */
[----:B------:R-:W-:Y:S02]  /*51f0*/  LEA R22, P3, R91, UR4, 0x2 ;  /* 0x000000045b167c11 */ /* 0x000fe4000f8610ff */
[----:B------:R-:W-:Y:S02]  /*5200*/  LEA.HI.X R13, R99, UR8, R13, 0x2, P2 ;  /* 0x00000008630d7c11 */ /* 0x000fe400090f140d */
[----:B-----5:R-:W-:Y:S02]  /*5210*/  SHF.R.S32.HI R9, RZ, 0x1f, R92 ;  /* 0x0000001fff097819 */ /* 0x020fe4000001145c */
[----:B------:R-:W-:Y:S02]  /*5220*/  LEA R20, P0, R92, UR4, 0x2 ;  /* 0x000000045c147c11 */ /* 0x000fe4000f8010ff */
[----:B------:R-:W-:-:S02]  /*5230*/  LEA.HI.X R11, R91, UR8, R11, 0x2, P3 ;  /* 0x000000085b0b7c11 */ /* 0x000fc400098f140b */
[----:B------:R-:W-:Y:S02]  /*5240*/  SHF.R.S32.HI R8, RZ, 0x1f, R93 ;  /* 0x0000001fff087819 */ /* 0x000fe4000001145d */
[C---:B------:R-:W-:Y:S02]  /*5250*/  LEA R18, P1, R93.reuse, UR4, 0x2 ;  /* 0x000000045d127c11 */ /* 0x040fe4000f8210ff */
[----:B------:R-:W-:Y:S02]  /*5260*/  LEA.HI.X R9, R92, UR8, R9, 0x2, P0 ;  /* 0x000000085c097c11 */ /* 0x000fe400080f1409 */
[----:B------:R-:W-:Y:S02]  /*5270*/  LEA.HI.X R8, R93, UR8, R8, 0x2, P1 ;  /* 0x000000085d087c11 */ /* 0x000fe400088f1408 */
[----:B------:R-:W-:Y:S02]  /*5280*/  SHF.R.S32.HI R7, RZ, 0x1f, R88 ;  /* 0x0000001fff077819 */ /* 0x000fe40000011458 */
        /* <DEDUP_REMOVED lines=8> */
[----:B------:R-:W-:Y:S02]  /*5310*/  LEA.HI.X R7, R88, UR8, R7, 0x2, P2 ;  /* 0x0000000858077c11 */ /* 0x000fe400090f1407 */
[----:B------:R-:W-:Y:S02]  /*5320*/  IADD3 R116, P3, PT, R116, UR22, RZ ;  /* 0x0000001674747c10 */ /* 0x000fe4000ff7e0ff */
[----:B------:R-:W-:Y:S02]  /*5330*/  LEA.HI.X R4, R103, UR8, R62, 0x2, P1 ;  /* 0x0000000867047c11 */ /* 0x000fe400088f143e */
[----:B------:R-:W-:Y:S02]  /*5340*/  IADD3 R118, P2, PT, R58, UR22, RZ ;  /* 0x000000163a767c10 */ /* 0x000fe4000ff5e0ff */
[----:B------:R-:W-:-:S02]  /*5350*/  LEA.HI.X R5, R102, UR8, R63, 0x2, P0 ;  /* 0x0000000866057c11 */ /* 0x000fc400080f143f */
[----:B------:R-:W-:Y:S02]  /*5360*/  IADD3 R120, P1, PT, R57, UR22, RZ ;  /* 0x0000001639787c10 */ /* 0x000fe4000ff3e0ff */
[----:B------:R-:W-:Y:S02]  /*5370*/  IADD3 R122, P0, PT, R55, UR22, RZ ;  /* 0x00000016377a7c10 */ /* 0x000fe4000ff1e0ff */
[----:B------:R-:W-:Y:S02]  /*5380*/  IADD3.X R115, PT, PT, R115, UR23, RZ, P3, !PT ;  /* 0x0000001773737c10 */ /* 0x000fe40009ffe4ff */
[----:B------:R-:W-:Y:S02]  /*5390*/  IADD3 R55, P3, PT, R53, UR22, RZ ;  /* 0x0000001635377c10 */ /* 0x000fe4000ff7e0ff */
[----:B------:R-:W-:Y:S02]  /*53a0*/  IADD3.X R117, PT, PT, R117, UR23, RZ, P2, !PT ;  /* 0x0000001775757c10 */ /* 0x000fe400097fe4ff */
[----:B------:R-:W-:-:S02]  /*53b0*/  IADD3 R53, P2, PT, R51, UR22, RZ ;  /* 0x0000001633357c10 */ /* 0x000fc4000ff5e0ff */
[----:B------:R-:W-:Y:S02]  /*53c0*/  IADD3.X R119, PT, PT, R119, UR23, RZ, P1, !PT ;  /* 0x0000001777777c10 */ /* 0x000fe40008ffe4ff */
[----:B------:R-:W-:Y:S02]  /*53d0*/  IADD3 R51, P1, PT, R54, UR22, RZ ;  /* 0x0000001636337c10 */ /* 0x000fe4000ff3e0ff */
[----:B------:R-:W-:Y:S02]  /*53e0*/  IADD3.X R121, PT, PT, R49, UR23, RZ, P0, !PT ;  /* 0x0000001731797c10 */ /* 0x000fe400087fe4ff */
[----:B------:R-:W-:Y:S01]  /*53f0*/  IADD3 R49, P0, PT, R52, UR22, RZ ;  /* 0x0000001634317c10 */ /* 0x000fe2000ff1e0ff */
[----:B------:R-:W-:Y:S01]  /*5400*/  STL [R1+0x8], R55 ;  /* 0x0000083701007387 */ /* 0x000fe20000100800 */
[----:B------:R-:W-:-:S03]  /*5410*/  IADD3.X R43, PT, PT, R43, UR23, RZ, P3, !PT ;  /* 0x000000172b2b7c10 */ /* 0x000fc60009ffe4ff */
[----:B------:R-:W-:Y:S04]  /*5420*/  STL [R1+0x10], R53 ;  /* 0x0000103501007387 */ /* 0x000fe80000100800 */
[----:B------:R-:W-:Y:S04]  /*5430*/  STL [R1+0x18], R51 ;  /* 0x0000183301007387 */ /* 0x000fe80000100800 */
[----:B------:R-:W-:Y:S04]  /*5440*/  STL [R1+0x20], R49 ;  /* 0x0000203101007387 */ /* 0x000fe80000100800 */
[----:B------:R1:W-:Y:S04]  /*5450*/  STL [R1+0x28], R46 ;  /* 0x0000282e01007387 */ /* 0x0003e80000100800 */
[----:B------:R2:W-:Y:S04]  /*5460*/  STL [R1+0x30], R45 ;  /* 0x0000302d01007387 */ /* 0x0005e80000100800 */
[----:B------:R3:W-:Y:S01]  /*5470*/  STL [R1+0x4], R43 ;  /* 0x0000042b01007387 */ /* 0x0007e20000100800 */
[----:B-1----:R-:W-:-:S02]  /*5480*/  IADD3 R46, P3, PT, R48, UR22, RZ ;  /* 0x00000016302e7c10 */ /* 0x002fc4000ff7e0ff */
[----:B--2---:R-:W-:Y:S02]  /*5490*/  IADD3.X R45, PT, PT, R42, UR23, RZ, P2, !PT ;  /* 0x000000172a2d7c10 */ /* 0x004fe400097fe4ff */
[----:B------:R-:W-:Y:S02]  /*54a0*/  IADD3.X R42, PT, PT, R40, UR23, RZ, P1, !PT ;  /* 0x00000017282a7c10 */ /* 0x000fe40008ffe4ff */
[----:B---3--:R-:W-:Y:S01]  /*54b0*/  IADD3 R43, P2, PT, R44, UR22, RZ ;  /* 0x000000162c2b7c10 */ /* 0x008fe2000ff5e0ff */
[----:B------:R-:W-:Y:S01]  /*54c0*/  STL [R1+0x38], R46 ;  /* 0x0000382e01007387 */ /* 0x000fe20000100800 */
[----:B------:R-:W-:Y:S02]  /*54d0*/  IADD3 R40, P1, PT, R41, UR22, RZ ;  /* 0x0000001629287c10 */ /* 0x000fe4000ff3e0ff */
[----:B------:R-:W-:Y:S01]  /*54e0*/  IADD3.X R39, PT, PT, R39, UR23, RZ, P0, !PT ;  /* 0x0000001727277c10 */ /* 0x000fe200087fe4ff */
[----:B------:R-:W-:Y:S01]  /*54f0*/  STL [R1+0xc], R45 ;  /* 0x00000c2d01007387 */ /* 0x000fe20000100800 */
[----:B------:R-:W-:-:S03]  /*5500*/  IADD3 R38, P0, PT, R38, UR22, RZ ;  /* 0x0000001626267c10 */ /* 0x000fc6000ff1e0ff */
[----:B------:R-:W-:Y:S01]  /*5510*/  STL [R1+0x40], R43 ;  /* 0x0000402b01007387 */ /* 0x000fe20000100800 */
[----:B------:R-:W-:-:S03]  /*5520*/  IADD3.X R33, PT, PT, R33, UR23, RZ, P3, !PT ;  /* 0x0000001721217c10 */ /* 0x000fc60009ffe4ff */
        /* <DEDUP_REMOVED lines=10> */
[----:B------:R1:W-:Y:S01]  /*55d0*/  STL [R1+0x58], R36 ;  /* 0x0000582401007387 */ /* 0x0003e20000100800 */
[----:B------:R-:W-:-:S03]  /*55e0*/  IADD3.X R27, PT, PT, R27, UR23, RZ, P0, !PT ;  /* 0x000000171b1b7c10 */ /* 0x000fc600087fe4ff */
[----:B------:R-:W-:Y:S04]  /*55f0*/  STL [R1+0x2c], R35 ;  /* 0x00002c2301007387 */ /* 0x000fe80000100800 */
[----:B------:R-:W-:Y:S01]  /*5600*/  STL [R1+0x60], R34 ;  /* 0x0000602201007387 */ /* 0x000fe20000100800 */
[----:B------:R-:W-:-:S03]  /*5610*/  IADD3 R26, P0, PT, R26, UR22, RZ ;  /* 0x000000161a1a7c10 */ /* 0x000fc6000ff1e0ff */
[----:B------:R-:W-:Y:S04]  /*5620*/  STL [R1+0x34], R33 ;  /* 0x0000342101007387 */ /* 0x000fe80000100800 */
[----:B------:R-:W-:Y:S04]  /*5630*/  STL [R1+0x68], R32 ;  /* 0x0000682001007387 */ /* 0x000fe80000100800 */
[----:B------:R-:W-:Y:S04]  /*5640*/  STL [R1+0x3c], R31 ;  /* 0x00003c1f01007387 */ /* 0x000fe80000100800 */
[----:B------:R-:W-:Y:S04]  /*5650*/  STL [R1+0x70], R30 ;  /* 0x0000701e01007387 */ /* 0x000fe80000100800 */
[----:B------:R-:W-:Y:S04]  /*5660*/  STL [R1+0x44], R29 ;  /* 0x0000441d01007387 */ /* 0x000fe80000100800 */
[----:B------:R-:W-:Y:S04]  /*5670*/  STL [R1+0x78], R28 ;  /* 0x0000781c01007387 */ /* 0x000fe80000100800 */
[----:B------:R-:W-:Y:S04]  /*5680*/  STL [R1+0x4c], R27 ;  /* 0x00004c1b01007387 */ /* 0x000fe80000100800 */
[----:B------:R-:W2:Y:S04]  /*5690*/  LDL R88, [R1+0xc4] ;  /* 0x0000c40001587983 */ /* 0x000ea80000100800 */
[----:B------:R-:W-:Y:S04]  /*56a0*/  STL [R1+0x80], R26 ;  /* 0x0000801a01007387 */ /* 0x000fe80000100800 */
[----:B------:R-:W3:Y:S04]  /*56b0*/  LDL R89, [R1+0xd0] ;  /* 0x0000d00001597983 */ /* 0x000ee80000100800 */
[----:B------:R-:W-:Y:S04]  /*56c0*/  STL [R1+0x54], R25 ;  /* 0x0000541901007387 */ /* 0x000fe80000100800 */
[----:B------:R-:W4:Y:S04]  /*56d0*/  LDL R110, [R1+0xc8] ;  /* 0x0000c800016e7983 */ /* 0x000f280000100800 */
[----:B------:R-:W5:Y:S04]  /*56e0*/  LDL R102, [R1+0xcc] ;  /* 0x0000cc0001667983 */ /* 0x000f680000100800 */
[----:B------:R-:W5:Y:S01]  /*56f0*/  LDL R103, [R1+0xd4] ;  /* 0x0000d40001677983 */ /* 0x000f620000100800 */
[----:B------:R-:W-:-:S02]  /*5700*/  IADD3 R24, P4, PT, R24, UR22, RZ ;  /* 0x0000001618187c10 */ /* 0x000fc4000ff9e0ff */
[----:B------:R-:W-:Y:S02]  /*5710*/  IADD3.X R23, PT, PT, R23, UR23, RZ, P5, !PT ;  /* 0x0000001717177c10 */ /* 0x000fe4000affe4ff */
[----:B------:R-:W-:Y:S02]  /*5720*/  IADD3 R22, P5, PT, R22, UR22, RZ ;  /* 0x0000001616167c10 */ /* 0x000fe4000ffbe0ff */
[----:B------:R-:W-:Y:S01]  /*5730*/  IADD3.X R21, PT, PT, R21, UR23, RZ, P3, !PT ;  /* 0x0000001715157c10 */ /* 0x000fe20009ffe4ff */
[----:B------:R-:W-:Y:S01]  /*5740*/  STL [R1+0x88], R24 ;  /* 0x0000881801007387 */ /* 0x000fe20000100800 */
[----:B------:R-:W-:Y:S02]  /*5750*/  IADD3 R20, P3, PT, R20, UR22, RZ ;  /* 0x0000001614147c10 */ /* 0x000fe4000ff7e0ff */
[----:B------:R-:W-:Y:S01]  /*5760*/  IADD3.X R19, PT, PT, R19, UR23, RZ, P2, !PT ;  /* 0x0000001713137c10 */ /* 0x000fe200097fe4ff */
[----:B------:R-:W-:Y:S01]  /*5770*/  STL [R1+0x5c], R23 ;  /* 0x00005c1701007387 */ /* 0x000fe20000100800 */
[----:B------:R-:W-:-:S02]  /*5780*/  IADD3 R18, P2, PT, R18, UR22, RZ ;  /* 0x0000001612127c10 */ /* 0x000fc4000ff5e0ff */
[----:B------:R-:W-:Y:S01]  /*5790*/  IADD3.X R17, PT, PT, R17, UR23, RZ, P1, !PT ;  /* 0x0000001711117c10 */ /* 0x000fe20008ffe4ff */
        /* <DEDUP_REMOVED lines=16> */
[----:B------:R-:W-:-:S03]  /*58a0*/  IADD3.X R8, PT, PT, R8, UR23, RZ, P2, !PT ;  /* 0x0000001708087c10 */ /* 0x000fc600097fe4ff */
[----:B------:R-:W-:Y:S01]  /*58b0*/  STL [R1+0xb0], R14 ;  /* 0x0000b00e01007387 */ /* 0x000fe20000100800 */
[----:B------:R-:W-:-:S03]  /*58c0*/  IADD3.X R7, PT, PT, R7, UR23, RZ, P1, !PT ;  /* 0x0000001707077c10 */ /* 0x000fc60008ffe4ff */
[----:B------:R-:W-:Y:S01]  /*58d0*/  STL [R1+0x84], R13 ;  /* 0x0000840d01007387 */ /* 0x000fe20000100800 */
[----:B------:R-:W-:-:S03]  /*58e0*/  IADD3.X R6, PT, PT, R6, UR23, RZ, P0, !PT ;  /* 0x0000001706067c10 */ /* 0x000fc600087fe4ff */
[----:B------:R1:W-:Y:S01]  /*58f0*/  STL [R1+0xb8], R12 ;  /* 0x0000b80c01007387 */ /* 0x0003e20000100800 */
[----:B------:R-:W-:-:S03]  /*5900*/  IADD3.X R5, PT, PT, R5, UR23, RZ, P4, !PT ;  /* 0x0000001705057c10 */ /* 0x000fc6000a7fe4ff */
[----:B------:R-:W-:Y:S01]  /*5910*/  STL [R1+0x8c], R11 ;  /* 0x00008c0b01007387 */ /* 0x000fe20000100800 */
[----:B------:R-:W-:-:S03]  /*5920*/  IADD3.X R4, PT, PT, R4, UR23, RZ, P5, !PT ;  /* 0x0000001704047c10 */ /* 0x000fc6000affe4ff */
[----:B------:R-:W-:Y:S04]  /*5930*/  STL [R1+0xc0], R10 ;  /* 0x0000c00a01007387 */ /* 0x000fe80000100800 */
[----:B------:R-:W-:Y:S04]  /*5940*/  STL [R1+0x94], R9 ;  /* 0x0000940901007387 */ /* 0x000fe80000100800 */
[----:B------:R-:W-:Y:S04]  /*5950*/  STL [R1+0x9c], R8 ;  /* 0x00009c0801007387 */ /* 0x000fe80000100800 */
[----:B------:R-:W-:Y:S04]  /*5960*/  STL [R1+0xa4], R7 ;  /* 0x0000a40701007387 */ /* 0x000fe80000100800 */
[----:B------:R-:W-:Y:S04]  /*5970*/  STL [R1+0xac], R6 ;  /* 0x0000ac0601007387 */ /* 0x000fe80000100800 */
[----:B------:R-:W-:Y:S04]  /*5980*/  STL [R1+0xb4], R5 ;  /* 0x0000b40501007387 */ /* 0x000fe80000100800 */
[----:B------:R2:W-:Y:S01]  /*5990*/  STL [R1+0xbc], R4 ;  /* 0x0000bc0401007387 */ /* 0x0005e20000100800 */
[----:B------:R-:W-:Y:S01]  /*59a0*/  USHF.R.S32.HI UR8, URZ, 0x1f, UR5 ;  /* 0x0000001fff087899 */ /* 0x000fe20008011405 */
[----:B------:R-:W-:Y:S01]  /*59b0*/  IADD3 R105, P3, PT, R105, UR20, RZ ;  /* 0x0000001469697c10 */ /* 0x000fe2000ff7e0ff */
[----:B------:R-:W-:Y:S01]  /*59c0*/  IMAD.IADD R106, R106, 0x1, R0 ;  /* 0x000000016a6a7824 */ /* 0x000fe200078e0200 */
[----:B------:R-:W-:Y:S01]  /*59d0*/  LOP3.LUT R0, R60, R61, RZ, 0x3c, !PT ;  /* 0x0000003d3c007212 */ /* 0x000fe200078e3cff */
[----:B------:R-:W-:Y:S01]  /*59e0*/  ULEA.HI UR8, UR8, UR5, URZ, 0x6 ;  /* 0x0000000508087291 */ /* 0x000fe2000f8f30ff */
[----:B------:R-:W-:-:S02]  /*59f0*/  IADD3.X R104, PT, PT, R104, UR21, RZ, P3, !PT ;  /* 0x0000001568687c10 */ /* 0x000fc40009ffe4ff */
[----:B-1----:R-:W-:Y:S02]  /*5a00*/  CS2R R36, SRZ ;  /* 0x0000000000247805 */ /* 0x002fe4000001ff00 */
        /* <DEDUP_REMOVED lines=30> */
[----:B------:R-:W-:Y:S01]  /*5bf0*/  CS2R R34, SRZ ;  /* 0x0000000000227805 */ /* 0x000fe2000001ff00 */
[----:B------:R-:W-:Y:S01]  /*5c00*/  USHF.L.U32 UR15, UR6, 0x2, URZ ;  /* 0x00000002060f7899 */ /* 0x000fe200080006ff */
[----:B------:R-:W-:Y:S01]  /*5c10*/  UMOV UR4, URZ ;  /* 0x000000ff00047c82 */ /* 0x000fe20008000000 */
[----:B------:R-:W-:Y:S01]  /*5c20*/  UMOV UR10, 0x1 ;  /* 0x00000001000a7882 */ /* 0x000fe20000000000 */
[----:B------:R-:W-:Y:S02]  /*5c30*/  USHF.L.U64.HI UR6, UR6, 0x2, UR12 ;  /* 0x0000000206067899 */ /* 0x000fe4000801020c */
[----:B------:R-:W-:Y:S02]  /*5c40*/  USHF.L.U64.HI UR11, UR13, 0x2, UR11 ;  /* 0x000000020d0b7899 */ /* 0x000fe4000801020b */
[----:B------:R-:W-:Y:S01]  /*5c50*/  USHF.R.S32.HI UR8, URZ, 0x6, UR8 ;  /* 0x00000006ff087899 */ /* 0x000fe20008011408 */
[----:B------:R-:W-:Y:S01]  /*5c60*/  UMOV UR5, 0xffffffff ;  /* 0xffffffff00057882 */ /* 0x000fe20000000000 */
[----:B--2---:R-:W-:-:S04]  /*5c70*/  SHF.R.S32.HI R4, RZ, 0x1f, R88 ;  /* 0x0000001fff047819 */ /* 0x004fc80000011458 */
[----:B------:R-:W-:Y:S02]  /*5c80*/  SHF.L.U64.HI R9, R88, 0x2, R4 ;  /* 0x0000000258097819 */ /* 0x000fe40000010204 */
[----:B---3--:R-:W-:-:S04]  /*5c90*/  SHF.R.S32.HI R5, RZ, 0x1f, R89 ;  /* 0x0000001fff057819 */ /* 0x008fc80000011459 */
[----:B------:R-:W-:Y:S02]  /*5ca0*/  SHF.L.U64.HI R4, R89, 0x2, R5 ;  /* 0x0000000259047819 */ /* 0x000fe40000010205 */
[----:B----4-:R-:W-:Y:S01]  /*5cb0*/  SHF.R.S32.HI R6, RZ, 0x1f, R110 ;  /* 0x0000001fff067819 */ /* 0x010fe2000001146e */
[----:B------:R-:W-:Y:S01]  /*5cc0*/  STL [R1+0xdc], R9 ;  /* 0x0000dc0901007387 */ /* 0x000fe20000100800 */
[----:B-----5:R-:W-:-:S03]  /*5cd0*/  SHF.R.S32.HI R7, RZ, 0x1f, R102 ;  /* 0x0000001fff077819 */ /* 0x020fc60000011466 */
[----:B------:R1:W-:Y:S01]  /*5ce0*/  STL [R1+0xe0], R4 ;  /* 0x0000e00401007387 */ /* 0x0003e20000100800 */
[----:B------:R-:W-:Y:S02]  /*5cf0*/  SHF.L.U64.HI R6, R110, 0x2, R6 ;  /* 0x000000026e067819 */ /* 0x000fe40000010206 */
[----:B------:R-:W-:Y:S02]  /*5d00*/  SHF.R.S32.HI R8, RZ, 0x1f, R103 ;  /* 0x0000001fff087819 */ /* 0x000fe40000011467 */
[----:B------:R-:W-:Y:S01]  /*5d10*/  SHF.L.U64.HI R5, R102, 0x2, R7 ;  /* 0x0000000266057819 */ /* 0x000fe20000010207 */
[----:B------:R2:W-:Y:S01]  /*5d20*/  STL [R1+0xe4], R6 ;  /* 0x0000e40601007387 */ /* 0x0005e20000100800 */
[----:B-1----:R-:W-:-:S03]  /*5d30*/  SHF.L.U64.HI R4, R103, 0x2, R8 ;  /* 0x0000000267047819 */ /* 0x002fc60000010208 */
[----:B------:R2:W-:Y:S04]  /*5d40*/  STL [R1+0xe8], R5 ;  /* 0x0000e80501007387 */ /* 0x0005e80000100800 */
[----:B------:R2:W-:Y:S02]  /*5d50*/  STL [R1+0xec], R4 ;  /* 0x0000ec0401007387 */ /* 0x0005e40000100800 */
.L_x_1:
[----:B------:R-:W-:-:S04]  /*5d60*/  DEPBAR.LE SB0, 0x2 ;  /* 0x000080800000791a */ /* 0x000fc80000000000 */
[----:B------:R-:W-:Y:S01]  /*5d70*/  UIADD3 UR5, UPT, UPT, UR5, 0x1, URZ ;  /* 0x0000000105057890 */ /* 0x000fe2000fffe0ff */
[----:B---3--:R-:W-:Y:S01]  /*5d80*/  LOP3.LUT R110, R0, 0x20, RZ, 0x3c, !PT ;  /* 0x00000020006e7812 */ /* 0x008fe200078e3cff */
[----:B-----5:R1:W-:Y:S02]  /*5d90*/  STL [R1+0x144], R109 ;  /* 0x0001446d01007387 */ /* 0x0203e40000100800 */
[----:B------:R-:W-:Y:S02]  /*5da0*/  UISETP.GT.AND UP0, UPT, UR5, 0x1, UPT ;  /* 0x000000010500788c */ /* 0x000fe4000bf04270 */
[----:B------:R-:W-:Y:S02]  /*5db0*/  STL [R1+0x140], R108 ;  /* 0x0001406c01007387 */ /* 0x000fe40000100800 */
[----:B------:R-:W-:Y:S02]  /*5dc0*/  USEL UR5, UR5, URZ, !UP0 ;  /* 0x000000ff05057287 */ /* 0x000fe4000c000000 */
[----:B------:R-:W-:Y:S02]  /*5dd0*/  STL [R1+0x13c], R107 ;  /* 0x00013c6b01007387 */ /* 0x000fe40000100800 */
[----:B------:R-:W-:Y:S01]  /*5de0*/  ULEA UR12, UR5, UR7, 0xf ;  /* 0x00000007050c7291 */ /* 0x000fe2000f8e78ff */
[----:B-1----:R-:W-:Y:S01]  /*5df0*/  LOP3.LUT R109, R106, 0x40, RZ, 0x3c, !PT ;  /* 0x000000406a6d7812 */ /* 0x002fe200078e3cff */
[----:B------:R-:W-:Y:S01]  /*5e00*/  BAR.SYNC.DEFER_BLOCKING 0x0 ;  /* 0x0000000000007b1d */ /* 0x000fe20000010000 */
[----:B------:R-:W-:-:S05]  /*5e10*/  ULEA UR14, UR5, UR7, 0x10 ;  /* 0x00000007050e7291 */ /* 0x000fca000f8e80ff */
[----:B------:R-:W-:Y:S04]  /*5e20*/  STL [R1+0x148], R106 ;  /* 0x0001486a01007387 */ /* 0x000fe80000100800 */
[----:B------:R-:W-:Y:S04]  /*5e30*/  LDS R88, [R0+UR12+0x20000] ;  /* 0x0200000c00587984 */ /* 0x000fe80008000800 */
[----:B------:R-:W-:Y:S04]  /*5e40*/  LDS R90, [R0+UR12+0x20800] ;  /* 0x0208000c005a7984 */ /* 0x000fe80008000800 */
[----:B------:R-:W-:Y:S04]  /*5e50*/  LDS R89, [R110+UR12+0x20000] ;  /* 0x0200000c6e597984 */ /* 0x000fe80008000800 */
[----:B------:R-:W-:Y:S04]  /*5e60*/  LDS R91, [R110+UR12+0x20800] ;  /* 0x0208000c6e5b7984 */ /* 0x000fe80008000800 */
[----:B------:R-:W-:Y:S04]  /*5e70*/  LDS R60, [R0+UR12+0x20080] ;  /* 0x0200800c003c7984 */ /* 0x000fe80008000800 */
[----:B------:R-:W-:Y:S04]  /*5e80*/  LDS R62, [R0+UR12+0x20880] ;  /* 0x0208800c003e7984 */ /* 0x000fe80008000800 */
[----:B------:R-:W-:Y:S04]  /*5e90*/  LDS R61, [R110+UR12+0x20080] ;  /* 0x0200800c6e3d7984 */ /* 0x000fe80008000800 */
[----:B------:R-:W-:Y:S04]  /*5ea0*/  LDS R63, [R110+UR12+0x20880] ;  /* 0x0208800c6e3f7984 */ /* 0x000fe80008000800 */
[----:B------:R-:W1:Y:S04]  /*5eb0*/  LDSM.16.M88.4 R52, [R106+UR14] ;  /* 0x0000000e6a34783b */ /* 0x000e680008000200 */
[----:B------:R-:W3:Y:S04]  /*5ec0*/  LDSM.16.M88.4 R44, [R106+UR14+0x4000] ;  /* 0x0040000e6a2c783b */ /* 0x000ee80008000200 */
[----:B------:R-:W4:Y:S04]  /*5ed0*/  LDSM.16.M88.4 R8, [R106+UR14+0x8000] ;  /* 0x0080000e6a08783b */ /* 0x000f280008000200 */
[----:B--2---:R-:W2:Y:S04]  /*5ee0*/  LDSM.16.M88.4 R4, [R106+UR14+0xc000] ;  /* 0x00c0000e6a04783b */ /* 0x004ea80008000200 */
[----:B------:R-:W-:Y:S04]  /*5ef0*/  LDS R96, [R0+UR12+0x21000] ;  /* 0x0210000c00607984 */ /* 0x000fe80008000800 */
[----:B------:R-:W-:Y:S04]  /*5f00*/  LDS R98, [R0+UR12+0x21800] ;  /* 0x0218000c00627984 */ /* 0x000fe80008000800 */
[----:B------:R-:W-:Y:S04]  /*5f10*/  LDS R97, [R110+UR12+0x21000] ;  /* 0x0210000c6e617984 */ /* 0x000fe80008000800 */
[----:B------:R-:W2:Y:S04]  /*5f20*/  LDS R99, [R110+UR12+0x21800] ;  /* 0x0218000c6e637984 */ /* 0x000ea80008000800 */
[----:B------:R-:W-:Y:S04]  /*5f30*/  LDS R92, [R0+UR12+0x21080] ;  /* 0x0210800c005c7984 */ /* 0x000fe80008000800 */
[----:B------:R-:W-:Y:S01]  /*5f40*/  LDS R94, [R0+UR12+0x21880] ;  /* 0x0218800c005e7984 */ /* 0x000fe20008000800 */
[C---:B-1----:R-:W-:Y:S03]  /*5f50*/  HMMA.1688.F32.TF32 R36, R88.reuse, R52, R36 ;  /* 0x000000345824723c */ /* 0x042fe60000081024 */
[----:B------:R-:W-:Y:S04]  /*5f60*/  LDS R93, [R110+UR12+0x21080] ;  /* 0x0210800c6e5d7984 */ /* 0x000fe80008000800 */
[----:B------:R-:W-:Y:S01]  /*5f70*/  LDS R95, [R110+UR12+0x21880] ;  /* 0x0218800c6e5f7984 */ /* 0x000fe20008000800 */
[C---:B---3--:R-:W-:Y:S08]  /*5f80*/  HMMA.1688.F32.TF32 R40, R88.reuse, R44, R40 ;  /* 0x0000002c5828723c */ /* 0x048ff00000081028 */
[C---:B----4-:R-:W-:Y:S08]  /*5f90*/  HMMA.1688.F32.TF32 R12, R88.reuse, R8, R12 ;  /* 0x00000008580c723c */ /* 0x050ff0000008100c */
[----:B--2---:R-:W-:Y:S01]  /*5fa0*/  HMMA.1688.F32.TF32 R16, R88, R4, R16 ;  /* 0x000000045810723c */ /* 0x004fe20000081010 */
[----:B------:R-:W-:Y:S04]  /*5fb0*/  LDS R88, [R0+UR12+0x20100] ;  /* 0x0201000c00587984 */ /* 0x000fe80008000800 */
[----:B------:R-:W-:Y:S03]  /*5fc0*/  LDS R90, [R0+UR12+0x20900] ;  /* 0x0209000c005a7984 */ /* 0x000fe60008000800 */
[C---:B------:R-:W-:Y:S01]  /*5fd0*/  HMMA.1688.F32.TF32 R20, R60.reuse, R52, R20 ;  /* 0x000000343c14723c */ /* 0x040fe20000081014 */
[----:B------:R-:W-:Y:S04]  /*5fe0*/  LDS R89, [R110+UR12+0x20100] ;  /* 0x0201000c6e597984 */ /* 0x000fe80008000800 */
[----:B------:R-:W1:Y:S03]  /*5ff0*/  LDS R91, [R110+UR12+0x20900] ;  /* 0x0209000c6e5b7984 */ /* 0x000e660008000800 */
[C---:B------:R-:W-:Y:S08]  /*6000*/  HMMA.1688.F32.TF32 R24, R60.reuse, R44, R24 ;  /* 0x0000002c3c18723c */ /* 0x040ff00000081018 */
[C---:B------:R-:W-:Y:S08]  /*6010*/  HMMA.1688.F32.TF32 R28, R60.reuse, R8, R28 ;  /* 0x000000083c1c723c */ /* 0x040ff0000008101c */
[----:B------:R-:W-:Y:S01]  /*6020*/  HMMA.1688.F32.TF32 R72, R60, R4, R72 ;  /* 0x000000043c48723c */ /* 0x000fe20000081048 */
[----:B------:R-:W-:Y:S04]  /*6030*/  LDS R60, [R0+UR12+0x20180] ;  /* 0x0201800c003c7984 */ /* 0x000fe80008000800 */
[----:B------:R-:W-:Y:S03]  /*6040*/  LDS R62, [R0+UR12+0x20980] ;  /* 0x0209800c003e7984 */ /* 0x000fe60008000800 */
[C---:B------:R-:W-:Y:S01]  /*6050*/  HMMA.1688.F32.TF32 R100, R96.reuse, R10, R12 ;  /* 0x0000000a6064723c */ /* 0x040fe2000008100c */
[----:B------:R-:W-:Y:S04]  /*6060*/  LDS R61, [R110+UR12+0x20180] ;  /* 0x0201800c6e3d7984 */ /* 0x000fe80008000800 */
[----:B------:R-:W2:Y:S03]  /*6070*/  LDS R63, [R110+UR12+0x20980] ;  /* 0x0209800c6e3f7984 */ /* 0x000ea60008000800 */
[----:B------:R-:W-:Y:S08]  /*6080*/  HMMA.1688.F32.TF32 R36, R96, R54, R36 ;  /* 0x000000366024723c */ /* 0x000ff00000081024 */
[C---:B-1----:R-:W-:Y:S08]  /*6090*/  HMMA.1688.F32.TF32 R84, R88.reuse, R52, R84 ;  /* 0x000000345854723c */ /* 0x042ff00000081054 */
[C---:B------:R-:W-:Y:S08]  /*60a0*/  HMMA.1688.F32.TF32 R80, R88.reuse, R44, R80 ;  /* 0x0000002c5850723c */ /* 0x040ff00000081050 */
[C---:B------:R-:W-:Y:S08]  /*60b0*/  HMMA.1688.F32.TF32 R76, R88.reuse, R8, R76 ;  /* 0x00000008584c723c */ /* 0x040ff0000008104c */
[----:B------:R-:W-:Y:S01]  /*60c0*/  HMMA.1688.F32.TF32 R68, R88, R4, R68 ;  /* 0x000000045844723c */ /* 0x000fe20000081044 */
[----:B------:R-:W-:Y:S04]  /*60d0*/  LDS R88, [R0+UR12+0x21100] ;  /* 0x0211000c00587984 */ /* 0x000fe80008000800 */
[----:B------:R-:W-:Y:S03]  /*60e0*/  LDS R90, [R0+UR12+0x21900] ;  /* 0x0219000c005a7984 */ /* 0x000fe60008000800 */
[C---:B--2---:R-:W-:Y:S01]  /*60f0*/  HMMA.1688.F32.TF32 R64, R60.reuse, R52, R64 ;  /* 0x000000343c40723c */ /* 0x044fe20000081040 */
[----:B------:R-:W-:Y:S04]  /*6100*/  LDS R89, [R110+UR12+0x21100] ;  /* 0x0211000c6e597984 */ /* 0x000fe80008000800 */
[----:B------:R-:W1:Y:S03]  /*6110*/  LDS R91, [R110+UR12+0x21900] ;  /* 0x0219000c6e5b7984 */ /* 0x000e660008000800 */
[C---:B------:R-:W-:Y:S08]  /*6120*/  HMMA.1688.F32.TF32 R56, R60.reuse, R44, R56 ;  /* 0x0000002c3c38723c */ /* 0x040ff00000081038 */
[C---:B------:R-:W-:Y:S01]  /*6130*/  HMMA.1688.F32.TF32 R48, R60.reuse, R8, R48 ;  /* 0x000000083c30723c */ /* 0x040fe20000081030 */
[----:B------:R-:W-:Y:S04]  /*6140*/  LDS R8, [R0+UR12+0x22180] ;  /* 0x0221800c00087984 */ /* 0x000fe80008000800 */
[----:B------:R-:W-:Y:S03]  /*6150*/  LDS R9, [R110+UR12+0x22180] ;  /* 0x0221800c6e097984 */ /* 0x000fe60008000800 */
[----:B------:R-:W-:Y:S01]  /*6160*/  HMMA.1688.F32.TF32 R32, R60, R4, R32 ;  /* 0x000000043c20723c */ /* 0x000fe20000081020 */
[----:B------:R-:W-:Y:S04]  /*6170*/  LDS R60, [R0+UR12+0x21180] ;  /* 0x0211800c003c7984 */ /* 0x000fe80008000800 */
[----:B------:R-:W-:Y:S03]  /*6180*/  LDS R62, [R0+UR12+0x21980] ;  /* 0x0219800c003e7984 */ /* 0x000fe60008000800 */
[----:B------:R-:W-:Y:S01]  /*6190*/  HMMA.1688.F32.TF32 R40, R96, R46, R40 ;  /* 0x0000002e6028723c */ /* 0x000fe20000081028 */
[----:B------:R-:W-:Y:S04]  /*61a0*/  LDS R61, [R110+UR12+0x21180] ;  /* 0x0211800c6e3d7984 */ /* 0x000fe80008000800 */
[----:B------:R-:W2:Y:S03]  /*61b0*/  LDS R63, [R110+UR12+0x21980] ;  /* 0x0219800c6e3f7984 */ /* 0x000ea60008000800 */
[-C--:B------:R-:W-:Y:S08]  /*61c0*/  HMMA.1688.F32.TF32 R20, R92, R54.reuse, R20 ;  /* 0x000000365c14723c */ /* 0x080ff00000081014 */
[----:B-1----:R-:W-:Y:S08]  /*61d0*/  HMMA.1688.F32.TF32 R84, R88, R54, R84 ;  /* 0x000000365854723c */ /* 0x002ff00000081054 */
[----:B------:R-:W-:Y:S01]  /*61e0*/  HMMA.1688.F32.TF32 R96, R96, R6, R16 ;  /* 0x000000066060723c */ /* 0x000fe20000081010 */
[----:B------:R-:W-:Y:S04]  /*61f0*/  LDS R16, [R0+UR12+0x22000] ;  /* 0x0220000c00107984 */ /* 0x000fe80008000800 */
[----:B------:R-:W-:Y:S03]  /*6200*/  LDS R18, [R0+UR12+0x22800] ;  /* 0x0228000c00127984 */ /* 0x000fe60008000800 */
[C---:B------:R-:W-:Y:S01]  /*6210*/  HMMA.1688.F32.TF32 R24, R92.reuse, R46, R24 ;  /* 0x0000002e5c18723c */ /* 0x040fe20000081018 */
[----:B------:R-:W-:Y:S04]  /*6220*/  LDS R17, [R110+UR12+0x22000] ;  /* 0x0220000c6e117984 */ /* 0x000fe80008000800 */
[----:B------:R-:W-:Y:S03]  /*6230*/  LDS R19, [R110+UR12+0x22800] ;  /* 0x0228000c6e137984 */ /* 0x000fe60008000800 */
[----:B------:R-:W-:Y:S08]  /*6240*/  HMMA.1688.F32.TF32 R28, R92, R10, R28 ;  /* 0x0000000a5c1c723c */ /* 0x000ff0000008101c */
[----:B--2---:R-:W-:Y:S01]  /*6250*/  HMMA.1688.F32.TF32 R12, R60, R54, R64 ;  /* 0x000000363c0c723c */ /* 0x004fe20000081040 */
[----:B------:R-:W1:Y:S07]  /*6260*/  LDSM.16.M88.4 R64, [R109+UR14] ;  /* 0x0000000e6d40783b */ /* 0x000e6e0008000200 */
[----:B------:R-:W-:Y:S08]  /*6270*/  HMMA.1688.F32.TF32 R72, R92, R6, R72 ;  /* 0x000000065c48723c */ /* 0x000ff00000081048 */
        /* <DEDUP_REMOVED lines=8> */
[C---:B------:R-:W-:Y:S01]  /*6300*/  HMMA.1688.F32.TF32 R44, R60.reuse, R46, R56 ;  /* 0x0000002e3c2c723c */ /* 0x040fe20000081038 */
[----:B------:R-:W-:Y:S04]  /*6310*/  LDS R89, [R110+UR12+0x22080] ;  /* 0x0220800c6e597984 */ /* 0x000fe80008000800 */
[----:B------:R-:W3:Y:S03]  /*6320*/  LDS R91, [R110+UR12+0x22880] ;  /* 0x0228800c6e5b7984 */ /* 0x000ee60008000800 */
[----:B------:R-:W-:Y:S01]  /*6330*/  HMMA.1688.F32.TF32 R4, R60, R6, R32 ;  /* 0x000000063c04723c */ /* 0x000fe20000081020 */
[----:B------:R-:W4:Y:S04]  /*6340*/  LDSM.16.M88.4 R56, [R109+UR14+0x4000] ;  /* 0x0040000e6d38783b */ /* 0x000f280008000200 */
[----:B------:R-:W4:Y:S03]  /*6350*/  LDSM.16.M88.4 R48, [R109+UR14+0x8000] ;  /* 0x0080000e6d30783b */ /* 0x000f260008000200 */
[-C--:B-1----:R-:W-:Y:S01]  /*6360*/  HMMA.1688.F32.TF32 R36, R16, R64.reuse, R36 ;  /* 0x000000401024723c */ /* 0x082fe20000081024 */
[----:B------:R-:W1:Y:S04]  /*6370*/  LDSM.16.M88.4 R32, [R109+UR14+0xc000] ;  /* 0x00c0000e6d20783b */ /* 0x000e680008000200 */
[----:B------:R-:W-:Y:S04]  /*6380*/  LDS R60, [R0+UR12+0x22100] ;  /* 0x0221000c003c7984 */ /* 0x000fe80008000800 */
[----:B------:R-:W-:Y:S04]  /*6390*/  LDS R62, [R0+UR12+0x22900] ;  /* 0x0229000c003e7984 */ /* 0x000fe80008000800 */
[----:B------:R-:W-:Y:S04]  /*63a0*/  LDS R61, [R110+UR12+0x22100] ;  /* 0x0221000c6e3d7984 */ /* 0x000fe80008000800 */
[----:B------:R-:W1:Y:S01]  /*63b0*/  LDS R63, [R110+UR12+0x22900] ;  /* 0x0229000c6e3f7984 */ /* 0x000e620008000800 */
[-C--:B--2---:R-:W-:Y:S08]  /*63c0*/  HMMA.1688.F32.TF32 R92, R8, R64.reuse, R12 ;  /* 0x00000040085c723c */ /* 0x084ff0000008100c */
[----:B---3--:R-:W-:Y:S08]  /*63d0*/  HMMA.1688.F32.TF32 R20, R88, R64, R20 ;  /* 0x000000405814723c */ /* 0x008ff00000081014 */
[-C--:B----4-:R-:W-:Y:S08]  /*63e0*/  HMMA.1688.F32.TF32 R40, R16, R56.reuse, R40 ;  /* 0x000000381028723c */ /* 0x090ff00000081028 */
[----:B------:R-:W-:Y:S08]  /*63f0*/  HMMA.1688.F32.TF32 R24, R88, R56, R24 ;  /* 0x000000385818723c */ /* 0x000ff00000081018 */
[-C--:B------:R-:W-:Y:S01]  /*6400*/  HMMA.1688.F32.TF32 R12, R16, R48.reuse, R100 ;  /* 0x00000030100c723c */ /* 0x080fe20000081064 */
[----:B------:R-:W2:Y:S04]  /*6410*/  LDL R103, [R1+0xec] ;  /* 0x0000ec0001677983 */ /* 0x000ea80000100800 */
[----:B------:R-:W3:Y:S03]  /*6420*/  LDL R102, [R1+0xcc] ;  /* 0x0000cc0001667983 */ /* 0x000ee60000100800 */
[C---:B------:R-:W-:Y:S01]  /*6430*/  HMMA.1688.F32.TF32 R28, R88.reuse, R48, R28 ;  /* 0x00000030581c723c */ /* 0x040fe2000008101c */
[----:B------:R-:W4:Y:S07]  /*6440*/  LDL R101, [R1+0xe8] ;  /* 0x0000e80001657983 */ /* 0x000f2e0000100800 */
[----:B-1----:R-:W-:Y:S01]  /*6450*/  HMMA.1688.F32.TF32 R72, R88, R32, R72 ;  /* 0x000000205848723c */ /* 0x002fe20000081048 */
[----:B------:R-:W-:Y:S04]  /*6460*/  LDS R88, [R0+UR12+0x23080] ;  /* 0x0230800c00587984 */ /* 0x000fe80008000800 */
[----:B------:R-:W-:Y:S03]  /*6470*/  LDS R90, [R0+UR12+0x23880] ;  /* 0x0238800c005a7984 */ /* 0x000fe60008000800 */
[C---:B------:R-:W-:Y:S01]  /*6480*/  HMMA.1688.F32.TF32 R84, R60.reuse, R64, R84 ;  /* 0x000000403c54723c */ /* 0x040fe20000081054 */
[----:B------:R-:W-:Y:S04]  /*6490*/  LDS R89, [R110+UR12+0x23080] ;  /* 0x0230800c6e597984 */ /* 0x000fe80008000800 */
[----:B------:R-:W1:Y:S03]  /*64a0*/  LDS R91, [R110+UR12+0x23880] ;  /* 0x0238800c6e5b7984 */ /* 0x000e660008000800 */
[----:B------:R-:W-:Y:S08]  /*64b0*/  HMMA.1688.F32.TF32 R80, R60, R56, R80 ;  /* 0x000000383c50723c */ /* 0x000ff00000081050 */
[----:B------:R-:W-:Y:S01]  /*64c0*/  HMMA.1688.F32.TF32 R16, R16, R32, R96 ;  /* 0x000000201010723c */ /* 0x000fe20000081060 */
[----:B------:R-:W-:Y:S04]  /*64d0*/  LDS R96, [R0+UR12+0x23000] ;  /* 0x0230000c00607984 */ /* 0x000fe80008000800 */
[----:B------:R-:W-:Y:S03]  /*64e0*/  LDS R98, [R0+UR12+0x23800] ;  /* 0x0238000c00627984 */ /* 0x000fe60008000800 */
[C---:B------:R-:W-:Y:S01]  /*64f0*/  HMMA.1688.F32.TF32 R76, R60.reuse, R48, R76 ;  /* 0x000000303c4c723c */ /* 0x040fe2000008104c */
[----:B------:R-:W-:Y:S04]  /*6500*/  LDS R97, [R110+UR12+0x23000] ;  /* 0x0230000c6e617984 */ /* 0x000fe80008000800 */
[----:B------:R-:W1:Y:S03]  /*6510*/  LDS R99, [R110+UR12+0x23800] ;  /* 0x0238000c6e637984 */ /* 0x000e660008000800 */
[----:B------:R-:W-:Y:S01]  /*6520*/  HMMA.1688.F32.TF32 R68, R60, R32, R68 ;  /* 0x000000203c44723c */ /* 0x000fe20000081044 */
[----:B------:R-:W-:Y:S04]  /*6530*/  LDS R60, [R0+UR12+0x23100] ;  /* 0x0231000c003c7984 */ /* 0x000fe80008000800 */
[----:B------:R-:W-:Y:S03]  /*6540*/  LDS R62, [R0+UR12+0x23900] ;  /* 0x0239000c003e7984 */ /* 0x000fe60008000800 */
[C---:B------:R-:W-:Y:S01]  /*6550*/  HMMA.1688.F32.TF32 R44, R8.reuse, R56, R44 ;  /* 0x00000038082c723c */ /* 0x040fe2000008102c */
[----:B------:R-:W-:Y:S04]  /*6560*/  LDS R61, [R110+UR12+0x23100] ;  /* 0x0231000c6e3d7984 */ /* 0x000fe80008000800 */
[----:B------:R-:W1:Y:S03]  /*6570*/  LDS R63, [R110+UR12+0x23900] ;  /* 0x0239000c6e3f7984 */ /* 0x000e660008000800 */
[C---:B------:R-:W-:Y:S08]  /*6580*/  HMMA.1688.F32.TF32 R52, R8.reuse, R48, R52 ;  /* 0x000000300834723c */ /* 0x040ff00000081034 */
[----:B------:R-:W-:Y:S01]  /*6590*/  HMMA.1688.F32.TF32 R4, R8, R32, R4 ;  /* 0x000000200804723c */ /* 0x000fe20000081004 */
[----:B------:R-:W-:Y:S04]  /*65a0*/  LDS R8, [R0+UR12+0x23180] ;  /* 0x0231800c00087984 */ /* 0x000fe80008000800 */
[----:B------:R-:W-:Y:S03]  /*65b0*/  LDS R10, [R0+UR12+0x23980] ;  /* 0x0239800c000a7984 */ /* 0x000fe60008000800 */
[C---:B-1----:R-:W-:Y:S01]  /*65c0*/  HMMA.1688.F32.TF32 R20, R88.reuse, R66, R20 ;  /* 0x000000425814723c */ /* 0x042fe20000081014 */
[----:B------:R-:W-:Y:S04]  /*65d0*/  LDS R9, [R110+UR12+0x23180] ;  /* 0x0231800c6e097984 */ /* 0x000fe80008000800 */
[----:B------:R-:W1:Y:S03]  /*65e0*/  LDS R11, [R110+UR12+0x23980] ;  /* 0x0239800c6e0b7984 */ /* 0x000e660008000800 */
[C---:B------:R-:W-:Y:S08]  /*65f0*/  HMMA.1688.F32.TF32 R24, R88.reuse, R58, R24 ;  /* 0x0000003a5818723c */ /* 0x040ff00000081018 */
[----:B------:R-:W-:Y:S08]  /*6600*/  HMMA.1688.F32.TF32 R28, R88, R50, R28 ;  /* 0x00000032581c723c */ /* 0x000ff0000008101c */
[C---:B------:R-:W-:Y:S08]  /*6610*/  HMMA.1688.F32.TF32 R36, R96.reuse, R66, R36 ;  /* 0x000000426024723c */ /* 0x040ff00000081024 */
[C---:B------:R-:W-:Y:S08]  /*6620*/  HMMA.1688.F32.TF32 R40, R96.reuse, R58, R40 ;  /* 0x0000003a6028723c */ /* 0x040ff00000081028 */
[C---:B------:R-:W-:Y:S08]  /*6630*/  HMMA.1688.F32.TF32 R12, R96.reuse, R50, R12 ;  /* 0x00000032600c723c */ /* 0x040ff0000008100c */
[-C--:B------:R-:W-:Y:S01]  /*6640*/  HMMA.1688.F32.TF32 R16, R96, R34.reuse, R16 ;  /* 0x000000226010723c */ /* 0x080fe20000081010 */
[----:B------:R-:W-:Y:S04]  /*6650*/  LDS R96, [R0+UR12+0x25000] ;  /* 0x0250000c00607984 */ /* 0x000fe80008000800 */
[----:B------:R-:W-:Y:S03]  /*6660*/  LDS R98, [R0+UR12+0x25800] ;  /* 0x0258000c00627984 */ /* 0x000fe60008000800 */
[----:B------:R-:W-:Y:S01]  /*6670*/  HMMA.1688.F32.TF32 R88, R88, R34, R72 ;  /* 0x000000225858723c */ /* 0x000fe20000081048 */
[----:B------:R-:W-:Y:S04]  /*6680*/  LDS R72, [R0+UR12+0x24000] ;  /* 0x0240000c00487984 */ /* 0x000fe80008000800 */
[----:B------:R-:W-:Y:S03]  /*6690*/  LDS R74, [R0+UR12+0x24800] ;  /* 0x0248000c004a7984 */ /* 0x000fe60008000800 */
[C---:B------:R-:W-:Y:S01]  /*66a0*/  HMMA.1688.F32.TF32 R84, R60.reuse, R66, R84 ;  /* 0x000000423c54723c */ /* 0x040fe20000081054 */
[----:B------:R-:W-:Y:S04]  /*66b0*/  LDS R73, [R110+UR12+0x24000] ;  /* 0x0240000c6e497984 */ /* 0x000fe80008000800 */
[----:B------:R-:W-:Y:S03]  /*66c0*/  LDS R75, [R110+UR12+0x24800] ;  /* 0x0248000c6e4b7984 */ /* 0x000fe60008000800 */
[C---:B------:R-:W-:Y:S01]  /*66d0*/  HMMA.1688.F32.TF32 R80, R60.reuse, R58, R80 ;  /* 0x0000003a3c50723c */ /* 0x040fe20000081050 */
[----:B------:R-:W-:Y:S04]  /*66e0*/  LDS R97, [R110+UR12+0x25000] ;  /* 0x0250000c6e617984 */ /* 0x000fe80008000800 */
[----:B------:R-:W-:Y:S03]  /*66f0*/  LDS R99, [R110+UR12+0x25800] ;  /* 0x0258000c6e637984 */ /* 0x000fe60008000800 */
[C---:B------:R-:W-:Y:S08]  /*6700*/  HMMA.1688.F32.TF32 R76, R60.reuse, R50, R76 ;  /* 0x000000323c4c723c */ /* 0x040ff0000008104c */
[----:B------:R-:W-:Y:S01]  /*6710*/  HMMA.1688.F32.TF32 R68, R60, R34, R68 ;  /* 0x000000223c44723c */ /* 0x000fe20000081044 */
[----:B------:R-:W1:Y:S07]  /*6720*/  LDSM.16.M88.4 R60, [R106+UR14+0x80] ;  /* 0x0000800e6a3c783b */ /* 0x000e6e0008000200 */
[C---:B-1----:R-:W-:Y:S01]  /*6730*/  HMMA.1688.F32.TF32 R64, R8.reuse, R66, R92 ;  /* 0x000000420840723c */ /* 0x042fe2000008105c */
[----:B------:R-:W-:Y:S04]  /*6740*/  LDS R92, [R0+UR12+0x25080] ;  /* 0x0250800c005c7984 */ /* 0x000fe80008000800 */
[----:B------:R-:W-:Y:S03]  /*6750*/  LDS R94, [R0+UR12+0x25880] ;  /* 0x0258800c005e7984 */ /* 0x000fe60008000800 */
[C---:B------:R-:W-:Y:S01]  /*6760*/  HMMA.1688.F32.TF32 R56, R8.reuse, R58, R44 ;  /* 0x0000003a0838723c */ /* 0x040fe2000008102c */
[----:B------:R-:W-:Y:S04]  /*6770*/  LDS R44, [R0+UR12+0x24080] ;  /* 0x0240800c002c7984 */ /* 0x000fe80008000800 */
[----:B------:R-:W-:Y:S03]  /*6780*/  LDS R46, [R0+UR12+0x24880] ;  /* 0x0248800c002e7984 */ /* 0x000fe60008000800 */
[C---:B------:R-:W-:Y:S01]  /*6790*/  HMMA.1688.F32.TF32 R48, R8.reuse, R50, R52 ;  /* 0x000000320830723c */ /* 0x040fe20000081034 */
[----:B------:R-:W-:Y:S04]  /*67a0*/  LDS R45, [R110+UR12+0x24080] ;  /* 0x0240800c6e2d7984 */ /* 0x000fe80008000800 */
[----:B------:R-:W1:Y:S03]  /*67b0*/  LDS R47, [R110+UR12+0x24880] ;  /* 0x0248800c6e2f7984 */ /* 0x000e660008000800 */
[----:B------:R-:W-:Y:S01]  /*67c0*/  HMMA.1688.F32.TF32 R32, R8, R34, R4 ;  /* 0x000000220820723c */ /* 0x000fe20000081004 */
[----:B------:R-:W1:Y:S04]  /*67d0*/  LDSM.16.M88.4 R52, [R106+UR14+0x4080] ;  /* 0x0040800e6a34783b */ /* 0x000e680008000200 */
[----:B------:R-:W1:Y:S04]  /*67e0*/  LDSM.16.M88.4 R8, [R106+UR14+0x8080] ;  /* 0x0080800e6a08783b */ /* 0x000e680008000200 */
[----:B------:R1:W1:Y:S01]  /*67f0*/  LDSM.16.M88.4 R4, [R106+UR14+0xc080] ;  /* 0x00c0800e6a04783b */ /* 0x0002620008000200 */
[----:B------:R-:W-:Y:S03]  /*6800*/  HMMA.1688.F32.TF32 R36, R72, R60, R36 ;  /* 0x0000003c4824723c */ /* 0x000fe60000081024 */
[----:B------:R-:W-:Y:S04]  /*6810*/  LDS R93, [R110+UR12+0x25080] ;  /* 0x0250800c6e5d7984 */ /* 0x000fe80008000800 */
[----:B------:R-:W-:Y:S04]  /*6820*/  LDS R95, [R110+UR12+0x25880] ;  /* 0x0258800c6e5f7984 */ /* 0x000fe80008000800 */
[----:B-1----:R-:W2:Y:S09]  /*6830*/  LDL R106, [R1+0xd4] ;  /* 0x0000d400016a7983 */ /* 0x002eb20000100800 */
[----:B------:R-:W-:Y:S08]  /*6840*/  HMMA.1688.F32.TF32 R36, R96, R62, R36 ;  /* 0x0000003e6024723c */ /* 0x000ff00000081024 */
        /* <DEDUP_REMOVED lines=13> */
[C---:B------:R-:W-:Y:S01]  /*6920*/  HMMA.1688.F32.TF32 R40, R96.reuse, R54, R40 ;  /* 0x000000366028723c */ /* 0x040fe20000081028 */
[----:B------:R-:W-:Y:S04]  /*6930*/  LDS R45, [R110+UR12+0x24180] ;  /* 0x0241800c6e2d7984 */ /* 0x000fe80008000800 */
[----:B------:R-:W3:Y:S03]  /*6940*/  LDS R47, [R110+UR12+0x24980] ;  /* 0x0249800c6e2f7984 */ /* 0x000ee60008000800 */
[C---:B------:R-:W-:Y:S08]  /*6950*/  HMMA.1688.F32.TF32 R12, R96.reuse, R10, R12 ;  /* 0x0000000a600c723c */ /* 0x040ff0000008100c */
[----:B------:R-:W-:Y:S01]  /*6960*/  HMMA.1688.F32.TF32 R16, R96, R6, R16 ;  /* 0x000000066010723c */ /* 0x000fe20000081010 */
[----:B------:R-:W-:Y:S04]  /*6970*/  LDS R96, [R0+UR12+0x27000] ;  /* 0x0270000c00607984 */ /* 0x000fe80008000800 */
[----:B------:R-:W-:Y:S03]  /*6980*/  LDS R98, [R0+UR12+0x27800] ;  /* 0x0278000c00627984 */ /* 0x000fe60008000800 */
[C---:B-1----:R-:W-:Y:S01]  /*6990*/  HMMA.1688.F32.TF32 R84, R72.reuse, R60, R84 ;  /* 0x0000003c4854723c */ /* 0x042fe20000081054 */
[----:B------:R-:W-:Y:S04]  /*69a0*/  LDS R97, [R110+UR12+0x27000] ;  /* 0x0270000c6e617984 */ /* 0x000fe80008000800 */
[----:B------:R-:W-:Y:S03]  /*69b0*/  LDS R99, [R110+UR12+0x27800] ;  /* 0x0278000c6e637984 */ /* 0x000fe60008000800 */
[C---:B------:R-:W-:Y:S08]  /*69c0*/  HMMA.1688.F32.TF32 R80, R72.reuse, R52, R80 ;  /* 0x000000344850723c */ /* 0x040ff00000081050 */
[C---:B------:R-:W-:Y:S08]  /*69d0*/  HMMA.1688.F32.TF32 R76, R72.reuse, R8, R76 ;  /* 0x00000008484c723c */ /* 0x040ff0000008104c */
[----:B------:R-:W-:Y:S01]  /*69e0*/  HMMA.1688.F32.TF32 R68, R72, R4, R68 ;  /* 0x000000044844723c */ /* 0x000fe20000081044 */
[----:B------:R-:W-:Y:S04]  /*69f0*/  LDS R72, [R0+UR12+0x25100] ;  /* 0x0251000c00487984 */ /* 0x000fe80008000800 */
[----:B------:R-:W-:Y:S03]  /*6a00*/  LDS R74, [R0+UR12+0x25900] ;  /* 0x0259000c004a7984 */ /* 0x000fe60008000800 */
[C---:B---3--:R-:W-:Y:S01]  /*6a10*/  HMMA.1688.F32.TF32 R64, R44.reuse, R60, R64 ;  /* 0x0000003c2c40723c */ /* 0x048fe20000081040 */
[----:B------:R-:W-:Y:S04]  /*6a20*/  LDS R73, [R110+UR12+0x25100] ;  /* 0x0251000c6e497984 */ /* 0x000fe80008000800 */
[----:B------:R-:W1:Y:S03]  /*6a30*/  LDS R75, [R110+UR12+0x25900] ;  /* 0x0259000c6e4b7984 */ /* 0x000e660008000800 */
[C---:B------:R-:W-:Y:S01]  /*6a40*/  HMMA.1688.F32.TF32 R56, R44.reuse, R52, R56 ;  /* 0x000000342c38723c */ /* 0x040fe20000081038 */
[----:B------:R-:W-:Y:S04]  /*6a50*/  LDS R60, [R0+UR12+0x26080] ;  /* 0x0260800c003c7984 */ /* 0x000fe80008000800 */
[----:B------:R-:W-:Y:S03]  /*6a60*/  LDS R61, [R110+UR12+0x26080] ;  /* 0x0260800c6e3d7984 */ /* 0x000fe60008000800 */
        /* <DEDUP_REMOVED lines=8> */
[----:B------:R-:W-:Y:S08]  /*6af0*/  HMMA.1688.F32.TF32 R88, R92, R6, R88 ;  /* 0x000000065c58723c */ /* 0x000ff00000081058 */
[C---:B-1----:R-:W-:Y:S08]  /*6b00*/  HMMA.1688.F32.TF32 R84, R72.reuse, R62, R84 ;  /* 0x0000003e4854723c */ /* 0x042ff00000081054 */
[C---:B------:R-:W-:Y:S08]  /*6b10*/  HMMA.1688.F32.TF32 R80, R72.reuse, R54, R80 ;  /* 0x000000364850723c */ /* 0x040ff00000081050 */
[C---:B------:R-:W-:Y:S08]  /*6b20*/  HMMA.1688.F32.TF32 R76, R72.reuse, R10, R76 ;  /* 0x0000000a484c723c */ /* 0x040ff0000008104c */
[----:B------:R-:W-:Y:S01]  /*6b30*/  HMMA.1688.F32.TF32 R68, R72, R6, R68 ;  /* 0x000000064844723c */ /* 0x000fe20000081044 */
[----:B------:R-:W-:Y:S04]  /*6b40*/  LDS R72, [R0+UR12+0x26000] ;  /* 0x0260000c00487984 */ /* 0x000fe80008000800 */
[----:B------:R-:W-:Y:S03]  /*6b50*/  LDS R74, [R0+UR12+0x26800] ;  /* 0x0268000c004a7984 */ /* 0x000fe60008000800 */
[C---:B---3--:R-:W-:Y:S01]  /*6b60*/  HMMA.1688.F32.TF32 R64, R44.reuse, R62, R64 ;  /* 0x0000003e2c40723c */ /* 0x048fe20000081040 */
[----:B------:R-:W-:Y:S04]  /*6b70*/  LDS R73, [R110+UR12+0x26000] ;  /* 0x0260000c6e497984 */ /* 0x000fe80008000800 */
[----:B------:R-:W-:Y:S03]  /*6b80*/  LDS R75, [R110+UR12+0x26800] ;  /* 0x0268000c6e4b7984 */ /* 0x000fe60008000800 */
[C---:B------:R-:W-:Y:S01]  /*6b90*/  HMMA.1688.F32.TF32 R56, R44.reuse, R54, R56 ;  /* 0x000000362c38723c */ /* 0x040fe20000081038 */
[----:B------:R-:W1:Y:S07]  /*6ba0*/  LDSM.16.M88.4 R52, [R109+UR14+0x80] ;  /* 0x0000800e6d34783b */ /* 0x000e6e0008000200 */
[C---:B------:R-:W-:Y:S01]  /*6bb0*/  HMMA.1688.F32.TF32 R48, R44.reuse, R10, R48 ;  /* 0x0000000a2c30723c */ /* 0x040fe20000081030 */
[----:B------:R-:W3:Y:S07]  /*6bc0*/  LDSM.16.M88.4 R8, [R109+UR14+0x8080] ;  /* 0x0080800e6d08783b */ /* 0x000eee0008000200 */
[----:B------:R-:W-:Y:S01]  /*6bd0*/  HMMA.1688.F32.TF32 R32, R44, R6, R32 ;  /* 0x000000062c20723c */ /* 0x000fe20000081020 */
[----:B------:R-:W4:Y:S04]  /*6be0*/  LDSM.16.M88.4 R44, [R109+UR14+0x4080] ;  /* 0x0040800e6d2c783b */ /* 0x000f280008000200 */
[----:B------:R1:W4:Y:S03]  /*6bf0*/  LDSM.16.M88.4 R4, [R109+UR14+0xc080] ;  /* 0x00c0800e6d04783b */ /* 0x0003260008000200 */
[----:B------:R-:W-:Y:S01]  /*6c00*/  HMMA.1688.F32.TF32 R20, R92, R62, R20 ;  /* 0x0000003e5c14723c */ /* 0x000fe20000081014 */
[----:B------:R-:W-:Y:S04]  /*6c10*/  LDS R62, [R0+UR12+0x26880] ;  /* 0x0268800c003e7984 */ /* 0x000fe80008000800 */
[----:B------:R-:W2:Y:S03]  /*6c20*/  LDS R63, [R110+UR12+0x26880] ;  /* 0x0268800c6e3f7984 */ /* 0x000ea60008000800 */
[C---:B-1----:R-:W-:Y:S08]  /*6c30*/  HMMA.1688.F32.TF32 R36, R72.reuse, R52, R36 ;  /* 0x000000344824723c */ /* 0x042ff00000081024 */
[C---:B---3--:R-:W-:Y:S08]  /*6c40*/  HMMA.1688.F32.TF32 R12, R72.reuse, R8, R12 ;  /* 0x00000008480c723c */ /* 0x048ff0000008100c */
[C---:B----4-:R-:W-:Y:S01]  /*6c50*/  HMMA.1688.F32.TF32 R40, R72.reuse, R44, R40 ;  /* 0x0000002c4828723c */ /* 0x050fe20000081028 */
[----:B------:R-:W1:Y:S01]  /*6c60*/  S2R R100, SR_TID.X ;  /* 0x0000000000647919 */ /* 0x000e620000002100 */
[----:B------:R-:W3:Y:S06]  /*6c70*/  S2R R109, SR_TID.X ;  /* 0x00000000006d7919 */ /* 0x000eec0000002100 */
[----:B------:R-:W-:Y:S01]  /*6c80*/  HMMA.1688.F32.TF32 R16, R72, R4, R16 ;  /* 0x000000044810723c */ /* 0x000fe20000081010 */
[----:B------:R-:W-:Y:S04]  /*6c90*/  LDS R72, [R0+UR12+0x26100] ;  /* 0x0261000c00487984 */ /* 0x000fe80008000800 */
[----:B------:R-:W-:Y:S04]  /*6ca0*/  LDS R74, [R0+UR12+0x26900] ;  /* 0x0269000c004a7984 */ /* 0x000fe80008000800 */
[----:B------:R-:W-:Y:S04]  /*6cb0*/  LDS R73, [R110+UR12+0x26100] ;  /* 0x0261000c6e497984 */ /* 0x000fe80008000800 */
[----:B------:R-:W4:Y:S01]  /*6cc0*/  LDS R75, [R110+UR12+0x26900] ;  /* 0x0269000c6e4b7984 */ /* 0x000f220008000800 */
[----:B--2---:R-:W-:Y:S01]  /*6cd0*/  HMMA.1688.F32.TF32 R20, R60, R52, R20 ;  /* 0x000000343c14723c */ /* 0x004fe20000081014 */
[----:B------:R-:W-:-:S02]  /*6ce0*/  UIADD3 UR14, UPT, UPT, UR8, -0x2, URZ ;  /* 0xfffffffe080e7890 */ /* 0x000fc4000fffe0ff */
[----:B------:R-:W-:Y:S01]  /*6cf0*/  LDS R92, [R0+UR12+0x27100] ;  /* 0x0271000c005c7984 */ /* 0x000fe20008000800 */
[----:B------:R-:W-:-:S03]  /*6d00*/  UIADD3 UR10, UPT, UPT, UR10, 0x1, URZ ;  /* 0x000000010a0a7890 */ /* 0x000fc6000fffe0ff */
[----:B------:R-:W-:Y:S01]  /*6d10*/  LDS R94, [R0+UR12+0x27900] ;  /* 0x0279000c005e7984 */ /* 0x000fe20008000800 */
[----:B------:R-:W-:Y:S03]  /*6d20*/  HMMA.1688.F32.TF32 R36, R96, R54, R36 ;  /* 0x000000366024723c */ /* 0x000fe60000081024 */
[----:B------:R-:W-:Y:S04]  /*6d30*/  LDS R93, [R110+UR12+0x27100] ;  /* 0x0271000c6e5d7984 */ /* 0x000fe80008000800 */
[----:B------:R-:W-:Y:S01]  /*6d40*/  LDS R95, [R110+UR12+0x27900] ;  /* 0x0279000c6e5f7984 */ /* 0x000fe20008000800 */
[C---:B----4-:R-:W-:Y:S08]  /*6d50*/  HMMA.1688.F32.TF32 R84, R72.reuse, R52, R84 ;  /* 0x000000344854723c */ /* 0x050ff00000081054 */
[C---:B------:R-:W-:Y:S08]  /*6d60*/  HMMA.1688.F32.TF32 R80, R72.reuse, R44, R80 ;  /* 0x0000002c4850723c */ /* 0x040ff00000081050 */
[C---:B------:R-:W-:Y:S08]  /*6d70*/  HMMA.1688.F32.TF32 R76, R72.reuse, R8, R76 ;  /* 0x00000008484c723c */ /* 0x040ff0000008104c */
[----:B------:R-:W-:Y:S01]  /*6d80*/  HMMA.1688.F32.TF32 R68, R72, R4, R68 ;  /* 0x000000044844723c */ /* 0x000fe20000081044 */
[----:B------:R-:W-:Y:S04]  /*6d90*/  LDS R72, [R0+UR12+0x27080] ;  /* 0x0270800c00487984 */ /* 0x000fe80008000800 */
[----:B------:R-:W-:Y:S04]  /*6da0*/  LDS R74, [R0+UR12+0x27880] ;  /* 0x0278800c004a7984 */ /* 0x000fe80008000800 */
[----:B------:R-:W-:Y:S04]  /*6db0*/  LDS R73, [R110+UR12+0x27080] ;  /* 0x0270800c6e497984 */ /* 0x000fe80008000800 */
[----:B------:R-:W2:Y:S01]  /*6dc0*/  LDS R75, [R110+UR12+0x27880] ;  /* 0x0278800c6e4b7984 */ /* 0x000ea20008000800 */
[C---:B------:R-:W-:Y:S08]  /*6dd0*/  HMMA.1688.F32.TF32 R40, R96.reuse, R46, R40 ;  /* 0x0000002e6028723c */ /* 0x040ff00000081028 */
[C---:B------:R-:W-:Y:S01]  /*6de0*/  HMMA.1688.F32.TF32 R12, R96.reuse, R10, R12 ;  /* 0x0000000a600c723c */ /* 0x040fe2000008100c */
[----:B------:R-:W-:Y:S07]  /*6df0*/  STL [R1+0x158], R36 ;  /* 0x0001582401007387 */ /* 0x000fee0000100800 */
[----:B------:R-:W-:Y:S01]  /*6e00*/  HMMA.1688.F32.TF32 R16, R96, R6, R16 ;  /* 0x000000066010723c */ /* 0x000fe20000081010 */
[----:B------:R-:W-:Y:S04]  /*6e10*/  STL [R1+0x154], R37 ;  /* 0x0001542501007387 */ /* 0x000fe80000100800 */
[----:B------:R-:W-:Y:S04]  /*6e20*/  STL [R1+0x150], R38 ;  /* 0x0001502601007387 */ /* 0x000fe80000100800 */
[----:B------:R-:W-:Y:S04]  /*6e30*/  STL [R1+0x14c], R39 ;  /* 0x00014c2701007387 */ /* 0x000fe80000100800 */
[----:B------:R-:W-:Y:S01]  /*6e40*/  STL [R1+0x168], R40 ;  /* 0x0001682801007387 */ /* 0x000fe20000100800 */
[----:B--2---:R-:W-:Y:S03]  /*6e50*/  HMMA.1688.F32.TF32 R20, R72, R54, R20 ;  /* 0x000000364814723c */ /* 0x004fe60000081014 */
[----:B------:R-:W-:Y:S04]  /*6e60*/  STL [R1+0x164], R41 ;  /* 0x0001642901007387 */ /* 0x000fe80000100800 */
[----:B------:R-:W-:Y:S04]  /*6e70*/  STL [R1+0x160], R42 ;  /* 0x0001602a01007387 */ /* 0x000fe80000100800 */
[----:B------:R-:W-:Y:S04]  /*6e80*/  STL [R1+0x15c], R43 ;  /* 0x00015c2b01007387 */ /* 0x000fe80000100800 */
[----:B------:R-:W-:Y:S04]  /*6e90*/  STL [R1+0x178], R12 ;  /* 0x0001780c01007387 */ /* 0x000fe80000100800 */
[----:B------:R-:W-:Y:S04]  /*6ea0*/  STL [R1+0x174], R13 ;  /* 0x0001740d01007387 */ /* 0x000fe80000100800 */
[----:B------:R-:W-:Y:S04]  /*6eb0*/  STL [R1+0x170], R14 ;  /* 0x0001700e01007387 */ /* 0x000fe80000100800 */
[----:B------:R-:W-:Y:S04]  /*6ec0*/  STL [R1+0x16c], R15 ;  /* 0x00016c0f01007387 */ /* 0x000fe80000100800 */
[----:B------:R-:W-:Y:S04]  /*6ed0*/  STL [R1+0x188], R16 ;  /* 0x0001881001007387 */ /* 0x000fe80000100800 */
[----:B------:R2:W-:Y:S04]  /*6ee0*/  STL [R1+0x184], R17 ;  /* 0x0001841101007387 */ /* 0x0005e80000100800 */
[----:B------:R-:W-:Y:S04]  /*6ef0*/  STL [R1+0x180], R18 ;  /* 0x0001801201007387 */ /* 0x000fe80000100800 */
[----:B------:R4:W-:Y:S04]  /*6f00*/  STL [R1+0x17c], R19 ;  /* 0x00017c1301007387 */ /* 0x0009e80000100800 */
[----:B------:R1:W-:Y:S04]  /*6f10*/  STL [R1+0x18c], R23 ;  /* 0x00018c1701007387 */ /* 0x0003e80000100800 */
[----:B--2---:R-:W2:Y:S04]  /*6f20*/  LDL R17, [R1+0xc8] ;  /* 0x0000c80001117983 */ /* 0x004ea80000100800 */
[----:B------:R-:W2:Y:S04]  /*6f30*/  LDL R16, [R1+0xe4] ;  /* 0x0000e40001107983 */ /* 0x000ea80000100800 */
[----:B------:R-:W2:Y:S04]  /*6f40*/  LDL R13, [R1+0xd0] ;  /* 0x0000d000010d7983 */ /* 0x000ea80000100800 */
[----:B------:R-:W2:Y:S01]  /*6f50*/  LDL R12, [R1+0xe0] ;  /* 0x0000e000010c7983 */ /* 0x000ea20000100800 */
[C---:B------:R-:W-:Y:S08]  /*6f60*/  HMMA.1688.F32.TF32 R24, R60.reuse, R44, R24 ;  /* 0x0000002c3c18723c */ /* 0x040ff00000081018 */
[C---:B------:R-:W-:Y:S08]  /*6f70*/  HMMA.1688.F32.TF32 R28, R60.reuse, R8, R28 ;  /* 0x000000083c1c723c */ /* 0x040ff0000008101c */
[----:B------:R-:W-:Y:S01]  /*6f80*/  HMMA.1688.F32.TF32 R88, R60, R4, R88 ;  /* 0x000000043c58723c */ /* 0x000fe20000081058 */
[----:B------:R-:W-:Y:S04]  /*6f90*/  LDS R60, [R0+UR12+0x26180] ;  /* 0x0261800c003c7984 */ /* 0x000fe80008000800 */
[----:B------:R-:W-:Y:S04]  /*6fa0*/  LDS R62, [R0+UR12+0x26980] ;  /* 0x0269800c003e7984 */ /* 0x000fe80008000800 */
[----:B------:R-:W-:Y:S04]  /*6fb0*/  LDS R61, [R110+UR12+0x26180] ;  /* 0x0261800c6e3d7984 */ /* 0x000fe80008000800 */
[----:B------:R-:W1:Y:S01]  /*6fc0*/  LDS R63, [R110+UR12+0x26980] ;  /* 0x0269800c6e3f7984 */ /* 0x000e620008000800 */
[----:B------:R-:W-:-:S02]  /*6fd0*/  UISETP.GE.AND UP1, UPT, UR4, UR14, UPT ;  /* 0x0000000e0400728c */ /* 0x000fc4000bf26270 */
[----:B------:R-:W-:Y:S01]  /*6fe0*/  UISETP.GT.AND UP0, UPT, UR10, 0x1, UPT ;  /* 0x000000010a00788c */ /* 0x000fe2000bf04270 */
[----:B---3--:R-:W-:Y:S01]  /*6ff0*/  SHF.R.U32.HI R107, RZ, 0x7, R109 ;  /* 0x00000007ff6b7819 */ /* 0x008fe2000001166d */
[----:B------:R-:W3:Y:S02]  /*7000*/  LDL R15, [R1+0xc4] ;  /* 0x0000c400010f7983 */ /* 0x000ee40000100800 */
[----:B------:R-:W-:Y:S01]  /*7010*/  PLOP3.LUT P1, PT, PT, PT, UP1, 0x40, 0x4 ;  /* 0x000000000004781c */ /* 0x000fe20003f2e818 */
[----:B------:R-:W-:Y:S01]  /*7020*/  USEL UR10, UR10, URZ, !UP0 ;  /* 0x000000ff0a0a7287 */ /* 0x000fe2000c000000 */
[----:B------:R-:W-:Y:S01]  /*7030*/  SGXT.U32 R107, R107, 0x2 ;  /* 0x000000026b6b781a */ /* 0x000fe20000000000 */
[----:B------:R-:W3:Y:S04]  /*7040*/  LDL R14, [R1+0xdc] ;  /* 0x0000dc00010e7983 */ /* 0x000ee80000100800 */
[----:B------:R-:W3:Y:S04]  /*7050*/  LDL R37, [R1+0x130] ;  /* 0x0001300001257983 */ /* 0x000ee80000100800 */
[----:B----4-:R-:W4:Y:S04]  /*7060*/  LDL R19, [R1+0x100] ;  /* 0x0001000001137983 */ /* 0x010f280000100800 */
[----:B------:R-:W4:Y:S04]  /*7070*/  LDL R36, [R1+0x12c] ;  /* 0x00012c0001247983 */ /* 0x000f280000100800 */
[----:B-1----:R-:W4:Y:S04]  /*7080*/  LDL R23, [R1+0xfc] ;  /* 0x0000fc0001177983 */ /* 0x002f280000100800 */
[----:B------:R-:W4:Y:S01]  /*7090*/  LDL R18, [R1+0x128] ;  /* 0x0001280001127983 */ /* 0x000f220000100800 */
[----:B------:R-:W-:Y:S01]  /*70a0*/  HMMA.1688.F32.TF32 R32, R60, R4, R32 ;  /* 0x000000043c20723c */ /* 0x000fe20000081020 */
[----:B------:R-:W-:-:S04]  /*70b0*/  SHF.R.U32.HI R4, RZ, 0x7, R100 ;  /* 0x00000007ff047819 */ /* 0x000fc80000011664 */
[----:B------:R-:W-:-:S04]  /*70c0*/  SGXT.U32 R4, R4, 0x2 ;  /* 0x000000020404781a */ /* 0x000fc80000000000 */
[----:B------:R-:W-:Y:S01]  /*70d0*/  ISETP.GE.AND P0, PT, R4, UR9, PT ;  /* 0x0000000904007c0c */ /* 0x000fe2000bf06270 */
[----:B------:R-:W-:Y:S03]  /*70e0*/  HMMA.1688.F32.TF32 R64, R60, R52, R64 ;  /* 0x000000343c40723c */ /* 0x000fe60000081040 */
[----:B------:R-:W-:Y:S02]  /*70f0*/  SEL R5, RZ, 0x4, P0 ;  /* 0x00000004ff057807 */ /* 0x000fe40000000000 */
[----:B------:R-:W-:-:S03]  /*7100*/  LEA R4, P0, R106, R105, 0x2 ;  /* 0x000000696a047211 */ /* 0x000fc600078010ff */
[----:B------:R-:W-:Y:S01]  /*7110*/  HMMA.1688.F32.TF32 R56, R60, R44, R56 ;  /* 0x0000002c3c38723c */ /* 0x000fe20000081038 */
[----:B------:R-:W-:-:S07]  /*7120*/  SEL R5, R5, RZ, P1 ;  /* 0x000000ff05057207 */ /* 0x000fce0000800000 */
[----:B------:R-:W-:Y:S01]  /*7130*/  HMMA.1688.F32.TF32 R48, R60, R8, R48 ;  /* 0x000000083c30723c */ /* 0x000fe20000081030 */
[----:B------:R-:W-:Y:S04]  /*7140*/  LDS R61, [R110+UR12+0x27180] ;  /* 0x0271800c6e3d7984 */ /* 0x000fe80008000800 */
[----:B------:R-:W-:Y:S04]  /*7150*/  LDS R63, [R110+UR12+0x27980] ;  /* 0x0279800c6e3f7984 */ /* 0x000fe80008000800 */
[----:B------:R-:W-:Y:S04]  /*7160*/  LDS R60, [R0+UR12+0x27180] ;  /* 0x0271800c003c7984 */ /* 0x000fe80008000800 */
[----:B------:R-:W1:Y:S01]  /*7170*/  LDS R62, [R0+UR12+0x27980] ;  /* 0x0279800c003e7984 */ /* 0x000e620008000800 */
[----:B------:R-:W-:Y:S01]  /*7180*/  ISETP.NE.U32.AND P1, PT, R5, RZ, PT ;  /* 0x000000ff0500720c */ /* 0x000fe20003f25070 */
[----:B------:R-:W-:Y:S01]  /*7190*/  IMAD.X R5, R104, 0x1, R103, P0 ;  /* 0x0000000168057824 */ /* 0x000fe200000e0667 */
[C---:B------:R-:W-:Y:S01]  /*71a0*/  LOP3.LUT R103, R109.reuse, 0x180, RZ, 0xc0, !PT ;  /* 0x000001806d677812 */ /* 0x040fe200078ec0ff */
[----:B------:R-:W-:-:S03]  /*71b0*/  IMAD.SHL.U32 R106, R109, 0x4, RZ ;  /* 0x000000046d6a7824 */ /* 0x000fc600078e00ff */
[----:B------:R-:W-:Y:S01]  /*71c0*/  SHF.R.U32.HI R103, RZ, 0x2, R103 ;  /* 0x00000002ff677819 */ /* 0x000fe20000011667 */
[----:B------:R-:W-:-:S03]  /*71d0*/  ULEA UR14, UR10, UR7, 0xf ;  /* 0x000000070a0e7291 */ /* 0x000fc6000f8e78ff */
[----:B------:R-:W-:Y:S02]  /*71e0*/  LOP3.LUT R103, R103, 0x7fc, R106, 0x78, !PT ;  /* 0x000007fc67677812 */ /* 0x000fe400078e786a */
[----:B------:R-:W-:-:S03]  /*71f0*/  LOP3.LUT R107, R107, 0x4, RZ, 0xfc, !PT ;  /* 0x000000046b6b7812 */ /* 0x000fc600078efcff */
[----:B------:R-:W-:Y:S01]  /*7200*/  VIADD R52, R103, UR14 ;  /* 0x0000000e67347c36 */ /* 0x000fe20008000000 */
[----:B------:R-:W-:Y:S01]  /*7210*/  BAR.SYNC.DEFER_BLOCKING 0x0 ;  /* 0x0000000000007b1d */ /* 0x000fe20000010000 */
[----:B------:R-:W-:Y:S02]  /*7220*/  SHF.R.U32.HI R103, RZ, 0x7, R109 ;  /* 0x00000007ff677819 */ /* 0x000fe4000001166d */
[----:B------:R-:W-:Y:S02]  /*7230*/  ISETP.GE.AND P0, PT, R107, UR9, PT ;  /* 0x000000096b007c0c */ /* 0x000fe4000bf06270 */
[----:B------:R-:W-:-:S04]  /*7240*/  SGXT.U32 R103, R103, 0x2 ;  /* 0x000000026767781a */ /* 0x000fc80000000000 */
[----:B------:R-:W-:Y:S02]  /*7250*/  LOP3.LUT R103, R103, 0x8, RZ, 0xfc, !PT ;  /* 0x0000000867677812 */ /* 0x000fe400078efcff */
[----:B------:R-:W-:Y:S01]  /*7260*/  PLOP3.LUT P2, PT, PT, PT, UP1, 0x40, 0x4 ;  /* 0x000000000004781c */ /* 0x000fe20003f4e818 */
[----:B------:R-:W-:Y:S01]  /*7270*/  @!PT LDS RZ, [RZ] ;  /* 0x00000000fffff984 */ /* 0x000fe20000000800 */
[----:B------:R-:W-:Y:S01]  /*7280*/  @!PT LDS RZ, [RZ] ;  /* 0x00000000fffff984 */ /* 0x000fe20000000800 */
[----:B------:R-:W-:Y:S01]  /*7290*/  @!PT LDS RZ, [RZ] ;  /* 0x00000000fffff984 */ /* 0x000fe20000000800 */
[----:B------:R1:W-:Y:S02]  /*72a0*/  LDGSTS.E [R52+0x20000], desc[UR16][R4.64], P1 ;  /* 0x2000000004347fae */ /* 0x0003e400089a1010 */
[----:B-1----:R-:W-:Y:S02]  /*72b0*/  SEL R4, RZ, 0x4, P0 ;  /* 0x00000004ff047807 */ /* 0x002fe40000000000 */
[----:B------:R-:W-:-:S04]  /*72c0*/  PLOP3.LUT P0, PT, PT, PT, UP1, 0x40, 0x4 ;  /* 0x000000000004781c */ /* 0x000fc80003f0e818 */
[----:B------:R-:W-:Y:S02]  /*72d0*/  SEL R4, R4, RZ, P0 ;  /* 0x000000ff04047207 */ /* 0x000fe40000000000 */
[----:B------:R-:W-:Y:S02]  /*72e0*/  ISETP.GE.AND P0, PT, R103, UR9, PT ;  /* 0x0000000967007c0c */ /* 0x000fe4000bf06270 */
[----:B------:R-:W-:Y:S02]  /*72f0*/  ISETP.NE.U32.AND P1, PT, R4, RZ, PT ;  /* 0x000000ff0400720c */ /* 0x000fe40003f25070 */
[----:B------:R-:W-:Y:S02]  /*7300*/  SEL R5, RZ, 0x4, P0 ;  /* 0x00000004ff057807 */ /* 0x000fe40000000000 */
[----:B------:R-:W-:Y:S02]  /*7310*/  LEA R4, P0, R102, R105, 0x2 ;  /* 0x0000006966047211 */ /* 0x000fe400078010ff */
[----:B------:R-:W-:-:S02]  /*7320*/  SEL R8, R5, RZ, P2 ;  /* 0x000000ff05087207 */ /* 0x000fc40001000000 */
[----:B------:R-:W-:Y:S01]  /*7330*/  SHF.R.U32.HI R9, RZ, 0x7, R109 ;  /* 0x00000007ff097819 */ /* 0x000fe2000001166d */
[----:B------:R-:W-:Y:S01]  /*7340*/  IMAD.X R5, R104, 0x1, R101, P0 ;  /* 0x0000000168057824 */ /* 0x000fe200000e0665 */
[----:B------:R-:W-:Y:S02]  /*7350*/  ISETP.NE.U32.AND P2, PT, R8, RZ, PT ;  /* 0x000000ff0800720c */ /* 0x000fe40003f45070 */
[----:B------:R-:W-:Y:S02]  /*7360*/  SGXT.U32 R9, R9, 0x2 ;  /* 0x000000020909781a */ /* 0x000fe40000000000 */
[----:B------:R2:W-:Y:S02]  /*7370*/  LDGSTS.E [R52+0x20800], desc[UR16][R4.64], P1 ;  /* 0x2080000004347fae */ /* 0x0005e400089a1010 */
[----:B------:R-:W-:Y:S02]  /*7380*/  LOP3.LUT R9, R9, 0xc, RZ, 0xfc, !PT ;  /* 0x0000000c09097812 */ /* 0x000fe400078efcff */
[----:B--2---:R-:W-:-:S02]  /*7390*/  LEA R4, P0, R17, R105, 0x2 ;  /* 0x0000006911047211 */ /* 0x004fc400078010ff */
[----:B------:R-:W-:Y:S01]  /*73a0*/  PLOP3.LUT P4, PT, PT, PT, UP1, 0x40, 0x4 ;  /* 0x000000000004781c */ /* 0x000fe20003f8e818 */
[----:B------:R-:W2:Y:S02]  /*73b0*/  LDL R17, [R1+0x124] ;  /* 0x0001240001117983 */ /* 0x000ea40000100800 */
[----:B------:R-:W-:Y:S01]  /*73c0*/  IMAD.X R5, R104, 0x1, R16, P0 ;  /* 0x0000000168057824 */ /* 0x000fe200000e0610 */
[----:B------:R-:W-:Y:S01]  /*73d0*/  ISETP.GE.AND P0, PT, R9, UR9, PT ;  /* 0x0000000909007c0c */ /* 0x000fe2000bf06270 */
[----:B------:R-:W2:Y:S01]  /*73e0*/  LDL R16, [R1+0xf8] ;  /* 0x0000f80001107983 */ /* 0x000ea20000100800 */
[----:B------:R-:W-:-:S03]  /*73f0*/  SHF.R.U32.HI R9, RZ, 0x7, R109 ;  /* 0x00000007ff097819 */ /* 0x000fc6000001166d */
[----:B------:R1:W-:Y:S01]  /*7400*/  LDGSTS.E [R52+0x21000], desc[UR16][R4.64], P2 ;  /* 0x2100000004347fae */ /* 0x0003e200091a1010 */
[----:B------:R-:W-:-:S04]  /*7410*/  SGXT.U32 R9, R9, 0x2 ;  /* 0x000000020909781a */ /* 0x000fc80000000000 */
[----:B------:R-:W-:Y:S02]  /*7420*/  LOP3.LUT R9, R9, 0x10, RZ, 0xfc, !PT ;  /* 0x0000001009097812 */ /* 0x000fe400078efcff */
[----:B-1----:R-:W-:Y:S02]  /*7430*/  SEL R4, RZ, 0x4, P0 ;  /* 0x00000004ff047807 */ /* 0x002fe40000000000 */
[----:B------:R-:W-:-:S04]  /*7440*/  PLOP3.LUT P0, PT, PT, PT, UP1, 0x40, 0x4 ;  /* 0x000000000004781c */ /* 0x000fc80003f0e818 */
[----:B------:R-:W-:Y:S02]  /*7450*/  SEL R4, R4, RZ, P0 ;  /* 0x000000ff04047207 */ /* 0x000fe40000000000 */
[----:B------:R-:W-:Y:S02]  /*7460*/  ISETP.GE.AND P0, PT, R9, UR9, PT ;  /* 0x0000000909007c0c */ /* 0x000fe4000bf06270 */
[----:B------:R-:W-:Y:S01]  /*7470*/  ISETP.NE.U32.AND P1, PT, R4, RZ, PT ;  /* 0x000000ff0400720c */ /* 0x000fe20003f25070 */
[----:B------:R-:W2:Y:S01]  /*7480*/  LDL R9, [R1+0x134] ;  /* 0x0001340001097983 */ /* 0x000ea20000100800 */
[----:B------:R-:W-:Y:S02]  /*7490*/  SEL R5, RZ, 0x4, P0 ;  /* 0x00000004ff057807 */ /* 0x000fe40000000000 */
[----:B------:R-:W-:Y:S02]  /*74a0*/  PLOP3.LUT P2, PT, PT, PT, UP1, 0x40, 0x4 ;  /* 0x000000000004781c */ /* 0x000fe40003f4e818 */
[----:B------:R-:W-:-:S02]  /*74b0*/  LEA R4, P0, R13, R105, 0x2 ;  /* 0x000000690d047211 */ /* 0x000fc400078010ff */
[----:B------:R-:W-:-:S03]  /*74c0*/  SEL R8, R5, RZ, P2 ;  /* 0x000000ff05087207 */ /* 0x000fc60001000000 */
[----:B------:R-:W-:Y:S02]  /*74d0*/  IMAD.X R5, R104, 0x1, R12, P0 ;  /* 0x0000000168057824 */ /* 0x000fe400000e060c */
[----:B------:R-:W4:Y:S01]  /*74e0*/  LDL R12, [R1+0x104] ;  /* 0x00010400010c7983 */ /* 0x000f220000100800 */
[----:B------:R-:W-:-:S03]  /*74f0*/  SHF.R.U32.HI R13, RZ, 0x7, R109 ;  /* 0x00000007ff0d7819 */ /* 0x000fc6000001166d */
[----:B------:R3:W-:Y:S01]  /*7500*/  LDGSTS.E [R52+0x21800], desc[UR16][R4.64], P1 ;  /* 0x2180000004347fae */ /* 0x0007e200089a1010 */
[----:B------:R-:W-:Y:S02]  /*7510*/  SGXT.U32 R13, R13, 0x2 ;  /* 0x000000020d0d781a */ /* 0x000fe40000000000 */
[----:B------:R-:W-:Y:S02]  /*7520*/  ISETP.NE.U32.AND P2, PT, R8, RZ, PT ;  /* 0x000000ff0800720c */ /* 0x000fe40003f45070 */
[----:B------:R-:W-:Y:S02]  /*7530*/  LOP3.LUT R13, R13, 0x14, RZ, 0xfc, !PT ;  /* 0x000000140d0d7812 */ /* 0x000fe400078efcff */
[----:B---3--:R-:W-:Y:S02]  /*7540*/  LEA R4, P0, R15, R105, 0x2 ;  /* 0x000000690f047211 */ /* 0x008fe400078010ff */
[----:B------:R-:W-:Y:S01]  /*7550*/  PLOP3.LUT P1, PT, PT, PT, UP1, 0x40, 0x4 ;  /* 0x000000000004781c */ /* 0x000fe20003f2e818 */
[----:B------:R-:W3:Y:S02]  /*7560*/  LDL R15, [R1+0x120] ;  /* 0x00012000010f7983 */ /* 0x000ee40000100800 */
[----:B------:R-:W-:Y:S01]  /*7570*/  IMAD.X R5, R104, 0x1, R14, P0 ;  /* 0x0000000168057824 */ /* 0x000fe200000e060e */
[----:B------:R-:W-:-:S02]  /*7580*/  ISETP.GE.AND P0, PT, R13, UR9, PT ;  /* 0x000000090d007c0c */ /* 0x000fc4000bf06270 */
[----:B------:R-:W-:Y:S02]  /*7590*/  SHF.R.U32.HI R13, RZ, 0x7, R109 ;  /* 0x00000007ff0d7819 */ /* 0x000fe4000001166d */
[----:B------:R1:W-:Y:S02]  /*75a0*/  LDGSTS.E [R52+0x22000], desc[UR16][R4.64], P2 ;  /* 0x2200000004347fae */ /* 0x0003e400091a1010 */
[----:B------:R-:W-:-:S04]  /*75b0*/  SGXT.U32 R13, R13, 0x2 ;  /* 0x000000020d0d781a */ /* 0x000fc80000000000 */
[----:B------:R-:W-:Y:S02]  /*75c0*/  LOP3.LUT R13, R13, 0x18, RZ, 0xfc, !PT ;  /* 0x000000180d0d7812 */ /* 0x000fe400078efcff */
[--C-:B------:R-:W-:Y:S02]  /*75d0*/  SHF.R.U32.HI R14, RZ, 0x7, R109.reuse ;  /* 0x00000007ff0e7819 */ /* 0x100fe4000001166d */
[----:B-1----:R-:W-:Y:S02]  /*75e0*/  SEL R4, RZ, 0x4, P0 ;  /* 0x00000004ff047807 */ /* 0x002fe40000000000 */
[----:B------:R-:W-:Y:S02]  /*75f0*/  ISETP.GE.AND P0, PT, R13, UR9, PT ;  /* 0x000000090d007c0c */ /* 0x000fe4000bf06270 */
[----:B------:R-:W-:Y:S02]  /*7600*/  SHF.R.U32.HI R13, RZ, 0x7, R109 ;  /* 0x00000007ff0d7819 */ /* 0x000fe4000001166d */
[----:B------:R-:W-:-:S02]  /*7610*/  SGXT.U32 R14, R14, 0x2 ;  /* 0x000000020e0e781a */ /* 0x000fc40000000000 */
[----:B------:R-:W-:Y:S02]  /*7620*/  SGXT.U32 R13, R13, 0x2 ;  /* 0x000000020d0d781a */ /* 0x000fe40000000000 */
[----:B------:R-:W-:Y:S02]  /*7630*/  PLOP3.LUT P2, PT, PT, PT, UP1, 0x40, 0x4 ;  /* 0x000000000004781c */ /* 0x000fe40003f4e818 */
[----:B------:R-:W-:Y:S02]  /*7640*/  SEL R5, RZ, 0x4, P0 ;  /* 0x00000004ff057807 */ /* 0x000fe40000000000 */
[----:B------:R-:W-:Y:S02]  /*7650*/  LOP3.LUT R14, R14, 0x1c, RZ, 0xfc, !PT ;  /* 0x0000001c0e0e7812 */ /* 0x000fe400078efcff */
[----:B------:R-:W-:Y:S02]  /*7660*/  LOP3.LUT R13, R13, 0x20, RZ, 0xfc, !PT ;  /* 0x000000200d0d7812 */ /* 0x000fe400078efcff */
[----:B------:R-:W-:-:S02]  /*7670*/  SEL R4, R4, RZ, P1 ;  /* 0x000000ff04047207 */ /* 0x000fc40000800000 */
[----:B------:R-:W-:Y:S02]  /*7680*/  SEL R5, R5, RZ, P2 ;  /* 0x000000ff05057207 */ /* 0x000fe40001000000 */
[----:B------:R-:W-:Y:S02]  /*7690*/  ISETP.GE.AND P0, PT, R14, UR9, PT ;  /* 0x000000090e007c0c */ /* 0x000fe4000bf06270 */
[----:B------:R-:W-:Y:S01]  /*76a0*/  ISETP.GE.AND P2, PT, R13, UR9, PT ;  /* 0x000000090d007c0c */ /* 0x000fe2000bf46270 */
[----:B------:R-:W3:Y:S01]  /*76b0*/  LDL R14, [R1+0xf4] ;  /* 0x0000f400010e7983 */ /* 0x000ee20000100800 */
[----:B------:R-:W-:Y:S02]  /*76c0*/  ISETP.NE.U32.AND P3, PT, R4, RZ, PT ;  /* 0x000000ff0400720c */ /* 0x000fe40003f65070 */
[----:B------:R-:W-:Y:S02]  /*76d0*/  ISETP.NE.U32.AND P1, PT, R5, RZ, PT ;  /* 0x000000ff0500720c */ /* 0x000fe40003f25070 */
[----:B------:R-:W-:-:S02]  /*76e0*/  SEL R8, RZ, 0x4, P0 ;  /* 0x00000004ff087807 */ /* 0x000fc40000000000 */
[----:B------:R-:W-:Y:S02]  /*76f0*/  SEL R5, RZ, 0x4, P2 ;  /* 0x00000004ff057807 */ /* 0x000fe40001000000 */
[----:B------:R-:W-:-:S04]  /*7700*/  SHF.R.U32.HI R13, RZ, 0x7, R109 ;  /* 0x00000007ff0d7819 */ /* 0x000fc8000001166d */
[----:B------:R-:W-:-:S04]  /*7710*/  SGXT.U32 R13, R13, 0x2 ;  /* 0x000000020d0d781a */ /* 0x000fc80000000000 */
[----:B------:R-:W-:Y:S02]  /*7720*/  LOP3.LUT R13, R13, 0x24, RZ, 0xfc, !PT ;  /* 0x000000240d0d7812 */ /* 0x000fe400078efcff */
[----:B--2---:R-:W-:Y:S02]  /*7730*/  IADD3 R4, P0, PT, R9, R105, RZ ;  /* 0x0000006909047210 */ /* 0x004fe40007f1e0ff */
[----:B------:R-:W-:-:S03]  /*7740*/  SEL R9, R5, RZ, P4 ;  /* 0x000000ff05097207 */ /* 0x000fc60002000000 */
[----:B----4-:R-:W-:Y:S01]  /*7750*/  IMAD.X R5, R104, 0x1, R12, P0 ;  /* 0x0000000168057824 */ /* 0x010fe200000e060c */
[----:B------:R-:W-:-:S04]  /*7760*/  SHF.R.U32.HI R12, RZ, 0x7, R109 ;  /* 0x00000007ff0c7819 */ /* 0x000fc8000001166d */
[----:B------:R-:W-:Y:S01]  /*7770*/  SGXT.U32 R12, R12, 0x2 ;  /* 0x000000020c0c781a */ /* 0x000fe20000000000 */
[----:B------:R1:W-:Y:S03]  /*7780*/  LDGSTS.E [R52+0x22800], desc[UR16][R4.64], P3 ;  /* 0x2280000004347fae */ /* 0x0003e600099a1010 */
[----:B------:R-:W-:-:S04]  /*7790*/  LOP3.LUT R12, R12, 0x28, RZ, 0xfc, !PT ;  /* 0x000000280c0c7812 */ /* 0x000fc800078efcff */
[----:B------:R-:W-:Y:S02]  /*77a0*/  ISETP.GE.AND P5, PT, R12, UR9, PT ;  /* 0x000000090c007c0c */ /* 0x000fe4000bfa6270 */
[----:B------:R-:W2:Y:S01]  /*77b0*/  LDL R12, [R1+0xf0] ;  /* 0x0000f000010c7983 */ /* 0x000ea20000100800 */
[----:B------:R-:W-:-:S03]  /*77c0*/  ISETP.GE.AND P4, PT, R13, UR9, PT ;  /* 0x000000090d007c0c */ /* 0x000fc6000bf86270 */
[----:B------:R-:W4:Y:S01]  /*77d0*/  LDL R13, [R1+0x11c] ;  /* 0x00011c00010d7983 */ /* 0x000f220000100800 */
[----:B------:R-:W-:Y:S02]  /*77e0*/  PLOP3.LUT P2, PT, PT, PT, UP1, 0x40, 0x4 ;  /* 0x000000000004781c */ /* 0x000fe40003f4e818 */
[----:B-1----:R-:W-:Y:S02]  /*77f0*/  IADD3 R4, P3, PT, R37, R105, RZ ;  /* 0x0000006925047210 */ /* 0x002fe40007f7e0ff */
[----:B------:R-:W-:Y:S02]  /*7800*/  SEL R8, R8, RZ, P2 ;  /* 0x000000ff08087207 */ /* 0x000fe40001000000 */
[----:B------:R-:W-:Y:S02]  /*7810*/  ISETP.NE.U32.AND P0, PT, R9, RZ, PT ;  /* 0x000000ff0900720c */ /* 0x000fe40003f05070 */
[----:B------:R-:W-:Y:S01]  /*7820*/  SEL R9, RZ, 0x4, P4 ;  /* 0x00000004ff097807 */ /* 0x000fe20002000000 */
[----:B------:R-:W-:Y:S01]  /*7830*/  IMAD.X R5, R104, 0x1, R19, P3 ;  /* 0x0000000168057824 */ /* 0x000fe200018e0613 */
[----:B------:R-:W-:-:S02]  /*7840*/  PLOP3.LUT P4, PT, PT, PT, UP1, 0x40, 0x4 ;  /* 0x000000000004781c */ /* 0x000fc40003f8e818 */
[----:B------:R-:W-:Y:S02]  /*7850*/  ISETP.NE.U32.AND P2, PT, R8, RZ, PT ;  /* 0x000000ff0800720c */ /* 0x000fe40003f45070 */
[----:B------:R-:W-:Y:S01]  /*7860*/  SHF.R.U32.HI R19, RZ, 0x7, R109 ;  /* 0x00000007ff137819 */ /* 0x000fe2000001166d */
[----:B------:R1:W-:Y:S01]  /*7870*/  LDGSTS.E [R52+0x23000], desc[UR16][R4.64], P1 ;  /* 0x2300000004347fae */ /* 0x0003e200089a1010 */
[----:B------:R-:W-:Y:S02]  /*7880*/  SEL R44, RZ, 0x4, P5 ;  /* 0x00000004ff2c7807 */ /* 0x000fe40002800000 */
[----:B------:R-:W-:Y:S02]  /*7890*/  PLOP3.LUT P5, PT, PT, PT, UP1, 0x40, 0x4 ;  /* 0x000000000004781c */ /* 0x000fe40003fae818 */
[----:B------:R-:W-:Y:S02]  /*78a0*/  SEL R9, R9, RZ, P4 ;  /* 0x000000ff09097207 */ /* 0x000fe40002000000 */
[----:B------:R-:W-:-:S02]  /*78b0*/  IADD3 R8, P4, PT, R36, R105, RZ ;  /* 0x0000006924087210 */ /* 0x000fc40007f9e0ff */
[----:B------:R-:W-:Y:S02]  /*78c0*/  SGXT.U32 R19, R19, 0x2 ;  /* 0x000000021313781a */ /* 0x000fe40000000000 */
[----:B------:R-:W-:Y:S02]  /*78d0*/  SEL R44, R44, RZ, P5 ;  /* 0x000000ff2c2c7207 */ /* 0x000fe40002800000 */
[----:B------:R-:W-:Y:S01]  /*78e0*/  ISETP.NE.U32.AND P5, PT, R9, RZ, PT ;  /* 0x000000ff0900720c */ /* 0x000fe20003fa5070 */
[----:B------:R-:W-:Y:S01]  /*78f0*/  IMAD.X R9, R104, 0x1, R23, P4 ;  /* 0x0000000168097824 */ /* 0x000fe200020e0617 */
[----:B------:R-:W-:-:S04]  /*7900*/  LOP3.LUT R19, R19, 0x2c, RZ, 0xfc, !PT ;  /* 0x0000002c13137812 */ /* 0x000fc800078efcff */
[----:B------:R-:W-:Y:S01]  /*7910*/  ISETP.GE.AND P1, PT, R19, UR9, PT ;  /* 0x0000000913007c0c */ /* 0x000fe2000bf26270 */
[----:B------:R3:W-:Y:S01]  /*7920*/  LDGSTS.E [R52+0x23800], desc[UR16][R8.64], P2 ;  /* 0x2380000008347fae */ /* 0x0007e200091a1010 */
[----:B-1----:R-:W-:Y:S02]  /*7930*/  IADD3 R4, P2, PT, R18, R105, RZ ;  /* 0x0000006912047210 */ /* 0x002fe40007f5e0ff */
[----:B------:R-:W-:Y:S02]  /*7940*/  PLOP3.LUT P3, PT, PT, PT, UP1, 0x40, 0x4 ;  /* 0x000000000004781c */ /* 0x000fe40003f6e818 */
[----:B------:R-:W-:Y:S01]  /*7950*/  ISETP.NE.U32.AND P4, PT, R44, RZ, PT ;  /* 0x000000ff2c00720c */ /* 0x000fe20003f85070 */
[----:B------:R-:W-:Y:S01]  /*7960*/  IMAD.X R5, R104, 0x1, R16, P2 ;  /* 0x0000000168057824 */ /* 0x000fe200010e0610 */
[----:B------:R-:W-:Y:S01]  /*7970*/  LOP3.LUT R45, R100, 0x3f, RZ, 0xc0, !PT ;  /* 0x0000003f642d7812 */ /* 0x000fe200078ec0ff */
[----:B------:R-:W4:Y:S01]  /*7980*/  LDL R16, [R1+0xd8] ;  /* 0x0000d80001107983 */ /* 0x000f220000100800 */
[----:B---3--:R-:W-:-:S03]  /*7990*/  SEL R9, RZ, 0x4, P1 ;  /* 0x00000004ff097807 */ /* 0x008fc60000800000 */
[----:B------:R1:W-:Y:S01]  /*79a0*/  LDGSTS.E [R52+0x24000], desc[UR16][R4.64], P0 ;  /* 0x2400000004347fae */ /* 0x0003e200081a1010 */
[----:B------:R-:W-:Y:S02]  /*79b0*/  IADD3 R8, P1, PT, R17, R105, RZ ;  /* 0x0000006911087210 */ /* 0x000fe40007f3e0ff */
[----:B------:R-:W-:-:S03]  /*79c0*/  SEL R44, R9, RZ, P3 ;  /* 0x000000ff092c7207 */ /* 0x000fc60001800000 */
[----:B------:R-:W-:Y:S01]  /*79d0*/  IMAD.X R9, R104, 0x1, R14, P1 ;  /* 0x0000000168097824 */ /* 0x000fe200008e060e */
[----:B------:R-:W-:Y:S02]  /*79e0*/  ISETP.NE.U32.AND P1, PT, R44, RZ, PT ;  /* 0x000000ff2c00720c */ /* 0x000fe40003f25070 */
[----:B------:R-:W-:Y:S02]  /*79f0*/  IADD3 R44, P0, PT, R15, R105, RZ ;  /* 0x000000690f2c7210 */ /* 0x000fe40007f1e0ff */
[----:B------:R-:W-:Y:S01]  /*7a00*/  ISETP.GE.AND P3, PT, R45, UR9, PT ;  /* 0x000000092d007c0c */ /* 0x000fe2000bf66270 */
[----:B------:R3:W-:Y:S01]  /*7a10*/  LDGSTS.E [R52+0x24800], desc[UR16][R8.64], P5 ;  /* 0x2480000008347fae */ /* 0x0007e2000a9a1010 */
[----:B------:R-:W-:Y:S01]  /*7a20*/  SHF.R.U32.HI R14, RZ, 0x7, R109 ;  /* 0x00000007ff0e7819 */ /* 0x000fe2000001166d */
[----:B-1----:R-:W-:Y:S02]  /*7a30*/  IMAD.U32 R5, RZ, RZ, UR13 ;  /* 0x0000000dff057e24 */ /* 0x002fe4000f8e00ff */
[----:B------:R-:W4:Y:S01]  /*7a40*/  LDL R15, [R1+0x108] ;  /* 0x00010800010f7983 */ /* 0x000f220000100800 */
[----:B------:R-:W-:-:S04]  /*7a50*/  SGXT.U32 R14, R14, 0x2 ;  /* 0x000000020e0e781a */ /* 0x000fc80000000000 */
[----:B------:R-:W-:-:S04]  /*7a60*/  LOP3.LUT R14, R14, 0x30, RZ, 0xfc, !PT ;  /* 0x000000300e0e7812 */ /* 0x000fc800078efcff */
[----:B------:R-:W-:Y:S01]  /*7a70*/  ISETP.GE.AND P5, PT, R14, UR9, PT ;  /* 0x000000090e007c0c */ /* 0x000fe2000bfa6270 */
[----:B---3--:R-:W-:Y:S01]  /*7a80*/  IMAD.MOV.U32 R8, RZ, RZ, R105 ;  /* 0x000000ffff087224 */ /* 0x008fe200078e0069 */
[----:B------:R-:W3:Y:S01]  /*7a90*/  LDL R14, [R1+0x10c] ;  /* 0x00010c00010e7983 */ /* 0x000ee20000100800 */
[----:B--2---:R-:W-:Y:S01]  /*7aa0*/  IMAD.X R45, R104, 0x1, R12, P0 ;  /* 0x00000001682d7824 */ /* 0x004fe200000e060c */
[----:B------:R-:W-:-:S04]  /*7ab0*/  SHF.R.U32.HI R12, RZ, 0x7, R109 ;  /* 0x00000007ff0c7819 */ /* 0x000fc8000001166d */
[----:B------:R-:W-:Y:S01]  /*7ac0*/  SGXT.U32 R12, R12, 0x2 ;  /* 0x000000020c0c781a */ /* 0x000fe20000000000 */
[----:B------:R1:W-:Y:S03]  /*7ad0*/  LDGSTS.E [R52+0x25000], desc[UR16][R44.64], P4 ;  /* 0x250000002c347fae */ /* 0x0003e6000a1a1010 */
[----:B------:R-:W-:Y:S02]  /*7ae0*/  LOP3.LUT R12, R12, 0x34, RZ, 0xfc, !PT ;  /* 0x000000340c0c7812 */ /* 0x000fe400078efcff */
[----:B----4-:R-:W-:Y:S02]  /*7af0*/  IADD3 R4, P2, PT, R13, R105, RZ ;  /* 0x000000690d047210 */ /* 0x010fe40007f5e0ff */
[----:B------:R-:W-:Y:S02]  /*7b00*/  ISETP.GE.AND P4, PT, R12, UR9, PT ;  /* 0x000000090c007c0c */ /* 0x000fe4000bf86270 */
[----:B------:R-:W-:-:S02]  /*7b10*/  SHF.R.U32.HI R13, RZ, 0x7, R109 ;  /* 0x00000007ff0d7819 */ /* 0x000fc4000001166d */
[----:B------:R-:W-:Y:S02]  /*7b20*/  SHF.R.U32.HI R12, RZ, 0x7, R109 ;  /* 0x00000007ff0c7819 */ /* 0x000fe4000001166d */
[----:B------:R-:W-:Y:S02]  /*7b30*/  SGXT.U32 R13, R13, 0x2 ;  /* 0x000000020d0d781a */ /* 0x000fe40000000000 */
[----:B------:R-:W-:Y:S02]  /*7b40*/  SGXT.U32 R12, R12, 0x2 ;  /* 0x000000020c0c781a */ /* 0x000fe40000000000 */
[----:B------:R-:W-:Y:S02]  /*7b50*/  LEA R105, P0, R5, R105, 0x2 ;  /* 0x0000006905697211 */ /* 0x000fe400078010ff */
[----:B------:R-:W-:Y:S02]  /*7b60*/  SEL R5, RZ, 0x4, P5 ;  /* 0x00000004ff057807 */ /* 0x000fe40002800000 */
[----:B------:R-:W-:-:S02]  /*7b70*/  LOP3.LUT R13, R13, 0x38, RZ, 0xfc, !PT ;  /* 0x000000380d0d7812 */ /* 0x000fc400078efcff */
[----:B------:R-:W-:Y:S02]  /*7b80*/  PLOP3.LUT P5, PT, PT, PT, UP1, 0x40, 0x4 ;  /* 0x000000000004781c */ /* 0x000fe40003fae818 */
[----:B------:R-:W-:Y:S02]  /*7b90*/  LOP3.LUT R12, R12, 0x3c, RZ, 0xfc, !PT ;  /* 0x0000003c0c0c7812 */ /* 0x000fe400078efcff */
[----:B------:R-:W-:Y:S02]  /*7ba0*/  ISETP.GE.AND P6, PT, R13, UR9, PT ;  /* 0x000000090d007c0c */ /* 0x000fe4000bfc6270 */
[----:B-1----:R-:W-:Y:S01]  /*7bb0*/  SEL R44, R5, RZ, P5 ;  /* 0x000000ff052c7207 */ /* 0x002fe20002800000 */
[----:B------:R-:W2:Y:S01]  /*7bc0*/  LDL R13, [R1+0x110] ;  /* 0x00011000010d7983 */ /* 0x000ea20000100800 */
[----:B------:R-:W-:-:S03]  /*7bd0*/  ISETP.GE.AND P5, PT, R12, UR9, PT ;  /* 0x000000090c007c0c */ /* 0x000fc6000bfa6270 */
[----:B------:R-:W4:Y:S01]  /*7be0*/  LDL R12, [R1+0x114] ;  /* 0x00011400010c7983 */ /* 0x000f220000100800 */
[----:B------:R-:W-:Y:S01]  /*7bf0*/  SEL R5, RZ, 0x4, P4 ;  /* 0x00000004ff057807 */ /* 0x000fe20002000000 */
[----:B------:R-:W-:Y:S01]  /*7c00*/  HMMA.1688.F32.TF32 R28, R72, R10, R28 ;  /* 0x0000000a481c723c */ /* 0x000fe2000008101c */
[----:B------:R-:W-:-:S04]  /*7c10*/  PLOP3.LUT P4, PT, PT, PT, UP1, 0x40, 0x4 ;  /* 0x000000000004781c */ /* 0x000fc80003f8e818 */
[----:B------:R-:W-:-:S03]  /*7c20*/  SEL R5, R5, RZ, P4 ;  /* 0x000000ff05057207 */ /* 0x000fc60002000000 */
[----:B------:R-:W-:Y:S01]  /*7c30*/  HMMA.1688.F32.TF32 R76, R92, R10, R76 ;  /* 0x0000000a5c4c723c */ /* 0x000fe2000008104c */
[----:B------:R-:W-:-:S07]  /*7c40*/  PLOP3.LUT P4, PT, PT, PT, UP1, 0x40, 0x4 ;  /* 0x000000000004781c */ /* 0x000fce0003f8e818 */
[----:B------:R-:W-:Y:S01]  /*7c50*/  HMMA.1688.F32.TF32 R48, R60, R10, R48 ;  /* 0x0000000a3c30723c */ /* 0x000fe20000081030 */
[----:B------:R-:W-:Y:S02]  /*7c60*/  SEL R10, RZ, 0x4, P6 ;  /* 0x00000004ff0a7807 */ /* 0x000fe40003000000 */
[----:B------:R-:W-:Y:S02]  /*7c70*/  PLOP3.LUT P6, PT, PT, PT, UP1, 0x40, 0x4 ;  /* 0x000000000004781c */ /* 0x000fe40003fce818 */
[----:B------:R-:W-:Y:S02]  /*7c80*/  SEL R11, RZ, 0x4, P5 ;  /* 0x00000004ff0b7807 */ /* 0x000fe40002800000 */
[----:B------:R-:W-:Y:S02]  /*7c90*/  ISETP.NE.U32.AND P5, PT, R44, RZ, PT ;  /* 0x000000ff2c00720c */ /* 0x000fe40003fa5070 */
[----:B------:R-:W-:Y:S02]  /*7ca0*/  SEL R10, R10, RZ, P6 ;  /* 0x000000ff0a0a7207 */ /* 0x000fe40003000000 */
[----:B------:R-:W-:-:S02]  /*7cb0*/  PLOP3.LUT P6, PT, PT, PT, UP1, 0x40, 0x4 ;  /* 0x000000000004781c */ /* 0x000fc40003fce818 */
[----:B------:R-:W-:Y:S01]  /*7cc0*/  SEL R44, RZ, 0x4, P3 ;  /* 0x00000004ff2c7807 */ /* 0x000fe20001800000 */
[----:B------:R-:W-:Y:S01]  /*7cd0*/  IMAD.MOV.U32 R9, RZ, RZ, R104 ;  /* 0x000000ffff097224 */ /* 0x000fe200078e0068 */
[----:B------:R-:W-:Y:S02]  /*7ce0*/  SEL R11, R11, RZ, P4 ;  /* 0x000000ff0b0b7207 */ /* 0x000fe40002000000 */
[----:B------:R-:W-:Y:S01]  /*7cf0*/  ISETP.NE.U32.AND P3, PT, R5, RZ, PT ;  /* 0x000000ff0500720c */ /* 0x000fe20003f65070 */
[----:B------:R-:W-:Y:S01]  /*7d00*/  IMAD.X R5, R104, 0x1, R16, P2 ;  /* 0x0000000168057824 */ /* 0x000fe200010e0610 */
[----:B------:R-:W-:Y:S02]  /*7d10*/  SEL R44, R44, RZ, P6 ;  /* 0x000000ff2c2c7207 */ /* 0x000fe40003000000 */
[----:B------:R-:W-:Y:S02]  /*7d20*/  ISETP.NE.U32.AND P4, PT, R10, RZ, PT ;  /* 0x000000ff0a00720c */ /* 0x000fe40003f85070 */
[----:B------:R-:W-:Y:S01]  /*7d30*/  ISETP.NE.U32.AND P6, PT, R11, RZ, PT ;  /* 0x000000ff0b00720c */ /* 0x000fe20003fc5070 */
[--C-:B------:R-:W-:Y:S01]  /*7d40*/  IMAD.WIDE R10, R15, 0x4, R8.reuse ;  /* 0x000000040f0a7825 */ /* 0x100fe200078e0208 */
[C---:B------:R-:W-:Y:S01]  /*7d50*/  HMMA.1688.F32.TF32 R24, R72.reuse, R46, R24 ;  /* 0x0000002e4818723c */ /* 0x040fe20000081018 */
[----:B------:R-:W-:Y:S04]  /*7d60*/  LDGSTS.E [R52+0x25800], desc[UR16][R4.64], P1 ;  /* 0x2580000004347fae */ /* 0x000fe800089a1010 */
[----:B------:R3:W-:Y:S03]  /*7d70*/  LDGSTS.E [R52+0x26000], desc[UR16][R10.64], P5 ;  /* 0x260000000a347fae */ /* 0x0007e6000a9a1010 */
[----:B------:R-:W-:Y:S01]  /*7d80*/  HMMA.1688.F32.TF32 R72, R72, R6, R88 ;  /* 0x000000064848723c */ /* 0x000fe20000081058 */
[----:B------:R-:W4:Y:S07]  /*7d90*/  LDL.LU R88, [R1+0xc0] ;  /* 0x0000c00001587983 */ /* 0x000f2e0000300800 */
[----:B------:R-:W-:Y:S01]  /*7da0*/  HMMA.1688.F32.TF32 R80, R92, R46, R80 ;  /* 0x0000002e5c50723c */ /* 0x000fe20000081050 */
[----:B---3--:R-:W-:Y:S01]  /*7db0*/  IMAD.WIDE R10, R14, 0x4, R8 ;  /* 0x000000040e0a7825 */ /* 0x008fe200078e0208 */
[----:B------:R-:W-:-:S04]  /*7dc0*/  ULEA UR12, UR10, UR7, 0x10 ;  /* 0x000000070a0c7291 */ /* 0x000fc8000f8e80ff */
[----:B------:R-:W-:Y:S02]  /*7dd0*/  LDGSTS.E [R52+0x26800], desc[UR16][R10.64], P3 ;  /* 0x268000000a347fae */ /* 0x000fe400099a1010 */
[C---:B------:R-:W-:Y:S02]  /*7de0*/  HMMA.1688.F32.TF32 R56, R60.reuse, R46, R56 ;  /* 0x0000002e3c38723c */ /* 0x040fe40000081038 */
[----:B------:R-:W3:Y:S04]  /*7df0*/  LDL.LU R46, [R1+0xbc] ;  /* 0x0000bc00012e7983 */ /* 0x000ee80000300800 */
[----:B------:R-:W3:Y:S02]  /*7e00*/  LDL.LU R89, [R1+0xb8] ;  /* 0x0000b80001597983 */ /* 0x000ee40000300800 */
[C---:B------:R-:W-:Y:S02]  /*7e10*/  HMMA.1688.F32.TF32 R64, R60.reuse, R54, R64 ;  /* 0x000000363c40723c */ /* 0x040fe40000081040 */
[----:B------:R-:W3:Y:S06]  /*7e20*/  LDL.LU R47, [R1+0xb4] ;  /* 0x0000b400012f7983 */ /* 0x000eec0000300800 */
[----:B------:R-:W-:Y:S01]  /*7e30*/  HMMA.1688.F32.TF32 R32, R60, R6, R32 ;  /* 0x000000063c20723c */ /* 0x000fe20000081020 */
[----:B------:R-:W3:Y:S04]  /*7e40*/  LDL.LU R61, [R1+0xb0] ;  /* 0x0000b000013d7983 */ /* 0x000ee80000300800 */
[----:B------:R-:W3:Y:S04]  /*7e50*/  LDL.LU R53, [R1+0xac] ;  /* 0x0000ac0001357983 */ /* 0x000ee80000300800 */
[----:B------:R-:W3:Y:S01]  /*7e60*/  LDL.LU R91, [R1+0xa0] ;  /* 0x0000a000015b7983 */ /* 0x000ee20000300800 */
[C---:B------:R-:W-:Y:S03]  /*7e70*/  HMMA.1688.F32.TF32 R84, R92.reuse, R54, R84 ;  /* 0x000000365c54723c */ /* 0x040fe60000081054 */
[----:B------:R-:W3:Y:S04]  /*7e80*/  LDL.LU R63, [R1+0xa8] ;  /* 0x0000a800013f7983 */ /* 0x000ee80000300800 */
[----:B------:R-:W3:Y:S04]  /*7e90*/  LDL.LU R60, [R1+0x94] ;  /* 0x00009400013c7983 */ /* 0x000ee80000300800 */
[----:B------:R-:W3:Y:S04]  /*7ea0*/  LDL.LU R55, [R1+0x9c] ;  /* 0x00009c0001377983 */ /* 0x000ee80000300800 */
[----:B------:R-:W3:Y:S04]  /*7eb0*/  LDL.LU R54, [R1+0xa4] ;  /* 0x0000a40001367983 */ /* 0x000ee80000300800 */
[----:B------:R-:W3:Y:S04]  /*7ec0*/  LDL.LU R23, [R1] ;  /* 0x0000000001177983 */ /* 0x000ee80000300800 */
[----:B------:R-:W3:Y:S04]  /*7ed0*/  LDL.LU R16, [R1+0x8] ;  /* 0x0000080001107983 */ /* 0x000ee80000300800 */
[----:B------:R-:W3:Y:S04]  /*7ee0*/  LDL.LU R17, [R1+0x10] ;  /* 0x0000100001117983 */ /* 0x000ee80000300800 */
[----:B------:R-:W3:Y:S04]  /*7ef0*/  LDL.LU R18, [R1+0x18] ;  /* 0x0000180001127983 */ /* 0x000ee80000300800 */
[----:B------:R-:W3:Y:S01]  /*7f00*/  LDL.LU R19, [R1+0x20] ;  /* 0x0000200001137983 */ /* 0x000ee20000300800 */
[----:B------:R-:W-:Y:S01]  /*7f10*/  HMMA.1688.F32.TF32 R68, R92, R6, R68 ;  /* 0x000000065c44723c */ /* 0x000fe20000081044 */
[----:B--2---:R-:W-:-:S04]  /*7f20*/  IMAD.WIDE R4, R13, 0x4, R8 ;  /* 0x000000040d047825 */ /* 0x004fc800078e0208 */
[----:B----4-:R-:W-:Y:S01]  /*7f30*/  IMAD.WIDE R8, R12, 0x4, R8 ;  /* 0x000000040c087825 */ /* 0x010fe200078e0208 */
[C---:B------:R-:W-:Y:S01]  /*7f40*/  LOP3.LUT R12, R100.reuse, 0x1c0, RZ, 0xc0, !PT ;  /* 0x000001c0640c7812 */ /* 0x040fe200078ec0ff */
[----:B------:R1:W-:Y:S02]  /*7f50*/  LDGSTS.E [R52+0x27000], desc[UR16][R4.64], P4 ;  /* 0x2700000004347fae */ /* 0x0003e4000a1a1010 */
[----:B------:R-:W-:Y:S01]  /*7f60*/  IMAD.SHL.U32 R13, R100, 0x4, RZ ;  /* 0x00000004640d7824 */ /* 0x000fe200078e00ff */
[----:B------:R-:W-:Y:S01]  /*7f70*/  SHF.R.U32.HI R12, RZ, 0x2, R12 ;  /* 0x00000002ff0c7819 */ /* 0x000fe2000001160c */
[----:B------:R2:W-:Y:S03]  /*7f80*/  LDGSTS.E [R52+0x27800], desc[UR16][R8.64], P6 ;  /* 0x2780000008347fae */ /* 0x0005e6000b1a1010 */
[----:B------:R-:W-:Y:S01]  /*7f90*/  LOP3.LUT R12, R12, 0x7fc, R13, 0x78, !PT ;  /* 0x000007fc0c0c7812 */ /* 0x000fe200078e780d */
[----:B------:R-:W0:Y:S04]  /*7fa0*/  LDGDEPBAR ;  /* 0x00000000000079af */ /* 0x000e280000000000 */
[----:B-1----:R-:W-:-:S02]  /*7fb0*/  VIADD R4, R12, UR12 ;  /* 0x0000000c0c047c36 */ /* 0x002fc40008000000 */
[----:B------:R-:W4:Y:S04]  /*7fc0*/  LDL.LU R12, [R1+0x28] ;  /* 0x00002800010c7983 */ /* 0x000f280000300800 */
        /* <DEDUP_REMOVED lines=31> */
[----:B------:R-:W4:Y:S01]  /*81c0*/  LDL.LU R5, [R1+0x8c] ;  /* 0x00008c0001057983 */ /* 0x000f220000300800 */
[----:B------:R-:W-:-:S02]  /*81d0*/  ISETP.NE.U32.AND P2, PT, R44, RZ, PT ;  /* 0x000000ff2c00720c */ /* 0x000fc40003f45070 */
[C---:B------:R-:W-:Y:S02]  /*81e0*/  IADD3 R6, P1, PT, R2.reuse, R88, RZ ;  /* 0x0000005802067210 */ /* 0x040fe40007f3e0ff */
[----:B---3--:R-:W-:-:S03]  /*81f0*/  IADD3 R10, P3, PT, R2, R89, RZ ;  /* 0x00000059020a7210 */ /* 0x008fc60007f7e0ff */
[--C-:B------:R-:W-:Y:S01]  /*8200*/  IMAD.X R7, R46, 0x1, R3.reuse, P1 ;  /* 0x000000012e077824 */ /* 0x100fe200008e0603 */
[----:B--2---:R-:W-:Y:S01]  /*8210*/  IADD3 R8, P1, PT, R2, R61, RZ ;  /* 0x0000003d02087210 */ /* 0x004fe20007f3e0ff */
[----:B------:R-:W-:-:S04]  /*8220*/  IMAD.X R11, R47, 0x1, R3, P3 ;  /* 0x000000012f0b7824 */ /* 0x000fc800018e0603 */
[----:B------:R1:W-:Y:S01]  /*8230*/  LDGSTS.E [R4], desc[UR16][R6.64], P2 ;  /* 0x0000000006047fae */ /* 0x0003e200091a1010 */
[----:B------:R-:W-:-:S03]  /*8240*/  IMAD.X R9, R53, 0x1, R3, P1 ;  /* 0x0000000135097824 */ /* 0x000fc600008e0603 */
[----:B------:R2:W-:Y:S04]  /*8250*/  LDGSTS.E [R4+0x800], desc[UR16][R10.64], P2 ;  /* 0x008000000a047fae */ /* 0x0005e800091a1010 */
[----:B------:R-:W-:Y:S01]  /*8260*/  LDGSTS.E [R4+0x1000], desc[UR16][R8.64], P2 ;  /* 0x0100000008047fae */ /* 0x000fe200091a1010 */
[C---:B-1----:R-:W-:Y:S02]  /*8270*/  IADD3 R6, P3, PT, R2.reuse, R63, RZ ;  /* 0x0000003f02067210 */ /* 0x042fe40007f7e0ff */
[----:B--2---:R-:W-:-:S03]  /*8280*/  IADD3 R10, P1, PT, R2, R91, RZ ;  /* 0x0000005b020a7210 */ /* 0x004fc60007f3e0ff */
[--C-:B------:R-:W-:Y:S02]  /*8290*/  IMAD.X R7, R54, 0x1, R3.reuse, P3 ;  /* 0x0000000136077824 */ /* 0x100fe400018e0603 */
[----:B------:R-:W-:-:S03]  /*82a0*/  IMAD.X R11, R55, 0x1, R3, P1 ;  /* 0x00000001370b7824 */ /* 0x000fc600008e0603 */
[----:B------:R4:W-:Y:S04]  /*82b0*/  LDGSTS.E [R4+0x1800], desc[UR16][R6.64], P2 ;  /* 0x0180000006047fae */ /* 0x0009e800091a1010 */
[----:B------:R1:W-:Y:S01]  /*82c0*/  LDGSTS.E [R4+0x2000], desc[UR16][R10.64], P2 ;  /* 0x020000000a047fae */ /* 0x0003e200091a1010 */
[----:B------:R-:W-:-:S04]  /*82d0*/  UIADD3 UR4, UPT, UPT, UR4, 0x1, URZ ;  /* 0x0000000104047890 */ /* 0x000fc8000fffe0ff */
[----:B------:R-:W-:Y:S01]  /*82e0*/  UISETP.NE.U32.AND UP0, UPT, UR8, UR4, UPT ;  /* 0x000000040800728c */ /* 0x000fe2000bf05070 */
[----:B------:R-:W-:Y:S01]  /*82f0*/  IADD3.X R104, PT, PT, R104, UR11, RZ, P0, !PT ;  /* 0x0000000b68687c10 */ /* 0x000fe200087fe4ff */
[----:B------:R-:W-:Y:S01]  /*8300*/  UIADD3 UR9, UPT, UPT, UR9, -0x40, URZ ;  /* 0xffffffc009097890 */ /* 0x000fe2000fffe0ff */
[C---:B----4-:R-:W-:Y:S02]  /*8310*/  IADD3 R6, P1, PT, R2.reuse, R95, RZ ;  /* 0x0000005f02067210 */ /* 0x050fe40007f3e0ff */
[----:B------:R-:W-:-:S05]  /*8320*/  IADD3 R8, P3, PT, R2, R93, RZ ;  /* 0x0000005d02087210 */ /* 0x000fca0007f7e0ff */
[----:B------:R-:W-:Y:S01]  /*8330*/  IMAD.X R9, R60, 0x1, R3, P3 ;  /* 0x000000013c097824 */ /* 0x000fe200018e0603 */
[----:B-1----:R-:W-:-:S04]  /*8340*/  IADD3 R10, P3, PT, R2, R97, RZ ;  /* 0x00000061020a7210 */ /* 0x002fc80007f7e0ff */
[----:B------:R1:W-:Y:S01]  /*8350*/  LDGSTS.E [R4+0x2800], desc[UR16][R8.64], P2 ;  /* 0x0280000008047fae */ /* 0x0003e200091a1010 */
[--C-:B------:R-:W-:Y:S01]  /*8360*/  IMAD.X R7, R5, 0x1, R3.reuse, P1 ;  /* 0x0000000105077824 */ /* 0x100fe200008e0603 */
[----:B-1----:R-:W-:Y:S01]  /*8370*/  IADD3 R8, P1, PT, R2, R99, RZ ;  /* 0x0000006302087210 */ /* 0x002fe20007f3e0ff */
[----:B------:R-:W-:-:S03]  /*8380*/  IMAD.X R11, R52, 0x1, R3, P3 ;  /* 0x00000001340b7824 */ /* 0x000fc600018e0603 */
[----:B------:R1:W-:Y:S01]  /*8390*/  LDGSTS.E [R4+0x3000], desc[UR16][R6.64], P2 ;  /* 0x0300000006047fae */ /* 0x0003e200091a1010 */
[----:B------:R-:W-:-:S03]  /*83a0*/  IMAD.X R9, R62, 0x1, R3, P1 ;  /* 0x000000013e097824 */ /* 0x000fc600008e0603 */
[----:B------:R2:W-:Y:S04]  /*83b0*/  LDGSTS.E [R4+0x3800], desc[UR16][R10.64], P2 ;  /* 0x038000000a047fae */ /* 0x0005e800091a1010 */
[----:B------:R3:W-:Y:S01]  /*83c0*/  LDGSTS.E [R4+0x4000], desc[UR16][R8.64], P2 ;  /* 0x0400000008047fae */ /* 0x0007e200091a1010 */
[C---:B-1----:R-:W-:Y:S02]  /*83d0*/  IADD3 R6, P3, PT, R2.reuse, R101, RZ ;  /* 0x0000006502067210 */ /* 0x042fe40007f7e0ff */
[----:B--2---:R-:W-:-:S03]  /*83e0*/  IADD3 R10, P1, PT, R2, R103, RZ ;  /* 0x00000067020a7210 */ /* 0x004fc60007f3e0ff */
[--C-:B------:R-:W-:Y:S01]  /*83f0*/  IMAD.X R7, R90, 0x1, R3.reuse, P3 ;  /* 0x000000015a077824 */ /* 0x100fe200018e0603 */
[----:B---3--:R-:W-:Y:S01]  /*8400*/  IADD3 R8, P3, PT, R2, R107, RZ ;  /* 0x0000006b02087210 */ /* 0x008fe20007f7e0ff */
        /* <DEDUP_REMOVED lines=53> */
[C---:B------:R-:W-:Y:S02]  /*8760*/  IADD3 R44, P3, PT, R2.reuse, R116, RZ ;  /* 0x00000074022c7210 */ /* 0x040fe40007f7e0ff */
[C---:B---3--:R-:W-:Y:S01]  /*8770*/  IADD3 R8, P4, PT, R2.reuse, R114, RZ ;  /* 0x0000007202087210 */ /* 0x048fe20007f9e0ff */
[--C-:B------:R-:W-:Y:S01]  /*8780*/  IMAD.X R11, R117, 0x1, R3.reuse, P1 ;  /* 0x00000001750b7824 */ /* 0x100fe200008e0603 */
[----:B------:R1:W-:Y:S01]  /*8790*/  LDGSTS.E [R4+0xd800], desc[UR16][R6.64], P2 ;  /* 0x0d80000006047fae */ /* 0x0003e200091a1010 */
[--C-:B------:R-:W-:Y:S02]  /*87a0*/  IMAD.X R45, R115, 0x1, R3.reuse, P3 ;  /* 0x00000001732d7824 */ /* 0x100fe400018e0603 */
[----:B------:R-:W-:Y:S01]  /*87b0*/  IMAD.X R9, R113, 0x1, R3, P4 ;  /* 0x0000000171097824 */ /* 0x000fe200020e0603 */
[----:B------:R3:W-:Y:S04]  /*87c0*/  LDGSTS.E [R4+0xe000], desc[UR16][R10.64], P2 ;  /* 0x0e0000000a047fae */ /* 0x0007e800091a1010 */
[----:B------:R3:W-:Y:S01]  /*87d0*/  LDGSTS.E [R4+0xe800], desc[UR16][R44.64], P2 ;  /* 0x0e8000002c047fae */ /* 0x0007e200091a1010 */
[----:B-1----:R-:W-:-:S03]  /*87e0*/  IADD3 R6, P1, PT, R2, R112, RZ ;  /* 0x0000007002067210 */ /* 0x002fc60007f3e0ff */
[----:B------:R3:W-:Y:S02]  /*87f0*/  LDGSTS.E [R4+0xf000], desc[UR16][R8.64], P2 ;  /* 0x0f00000008047fae */ /* 0x0007e400091a1010 */
[----:B------:R-:W-:Y:S01]  /*8800*/  IMAD.X R7, R111, 0x1, R3, P1 ;  /* 0x000000016f077824 */ /* 0x000fe200008e0603 */
[----:B------:R-:W-:-:S04]  /*8810*/  IADD3 R114, P1, PT, R114, UR15, RZ ;  /* 0x0000000f72727c10 */ /* 0x000fc8000ff3e0ff */
[----:B------:R3:W-:Y:S01]  /*8820*/  LDGSTS.E [R4+0xf800], desc[UR16][R6.64], P2 ;  /* 0x0f80000006047fae */ /* 0x0007e200091a1010 */
[----:B------:R-:W-:Y:S02]  /*8830*/  IADD3 R116, P2, PT, R116, UR15, RZ ;  /* 0x0000000f74747c10 */ /* 0x000fe4000ff5e0ff */
[----:B------:R-:W-:Y:S01]  /*8840*/  IADD3 R118, P3, PT, R118, UR15, RZ ;  /* 0x0000000f76767c10 */ /* 0x000fe2000ff7e0ff */
[----:B------:R-:W0:Y:S01]  /*8850*/  LDGDEPBAR ;  /* 0x00000000000079af */ /* 0x000e220000000000 */
[----:B------:R-:W-:Y:S02]  /*8860*/  IADD3.X R113, PT, PT, R113, UR6, RZ, P1, !PT ;  /* 0x0000000671717c10 */ /* 0x000fe40008ffe4ff */
[----:B------:R-:W-:Y:S02]  /*8870*/  IADD3 R112, P6, PT, R112, UR15, RZ ;  /* 0x0000000f70707c10 */ /* 0x000fe4000ffde0ff */
[----:B------:R-:W-:Y:S02]  /*8880*/  IADD3 R23, P1, PT, R23, UR15, RZ ;  /* 0x0000000f17177c10 */ /* 0x000fe4000ff3e0ff */
[----:B------:R-:W-:-:S02]  /*8890*/  IADD3 R120, P4, PT, R120, UR15, RZ ;  /* 0x0000000f78787c10 */ /* 0x000fc4000ff9e0ff */
[----:B------:R-:W-:Y:S02]  /*88a0*/  IADD3.X R115, PT, PT, R115, UR6, RZ, P2, !PT ;  /* 0x0000000673737c10 */ /* 0x000fe400097fe4ff */
[----:B------:R-:W-:Y:S02]  /*88b0*/  IADD3 R16, P2, PT, R16, UR15, RZ ;  /* 0x0000000f10107c10 */ /* 0x000fe4000ff5e0ff */
[----:B------:R-:W-:Y:S02]  /*88c0*/  IADD3 R122, P5, PT, R122, UR15, RZ ;  /* 0x0000000f7a7a7c10 */ /* 0x000fe4000ffbe0ff */
[----:B------:R-:W-:Y:S01]  /*88d0*/  IADD3.X R117, PT, PT, R117, UR6, RZ, P3, !PT ;  /* 0x0000000675757c10 */ /* 0x000fe20009ffe4ff */
[----:B------:R1:W-:Y:S01]  /*88e0*/  STL [R1], R23 ;  /* 0x0000001701007387 */ /* 0x0003e20000100800 */
[----:B------:R-:W-:Y:S02]  /*88f0*/  IADD3.X R111, PT, PT, R111, UR6, RZ, P6, !PT ;  /* 0x000000066f6f7c10 */ /* 0x000fe4000b7fe4ff */
[----:B------:R-:W-:-:S02]  /*8900*/  IADD3 R17, P3, PT, R17, UR15, RZ ;  /* 0x0000000f11117c10 */ /* 0x000fc4000ff7e0ff */
[----:B------:R-:W-:Y:S02]  /*8910*/  IADD3 R124, P6, PT, R124, UR15, RZ ;  /* 0x0000000f7c7c7c10 */ /* 0x000fe4000ffde0ff */
[----:B------:R-:W-:Y:S02]  /*8920*/  IADD3.X R119, PT, PT, R119, UR6, RZ, P4, !PT ;  /* 0x0000000677777c10 */ /* 0x000fe4000a7fe4ff */
[----:B------:R-:W-:Y:S01]  /*8930*/  IADD3 R18, P4, PT, R18, UR15, RZ ;  /* 0x0000000f12127c10 */ /* 0x000fe2000ff9e0ff */
[----:B-1----:R3:W5:Y:S01]  /*8940*/  LDL.LU R23, [R1+0x18c] ;  /* 0x00018c0001177983 */ /* 0x0027620000300800 */
[----:B------:R-:W-:Y:S02]  /*8950*/  IADD3.X R121, PT, PT, R121, UR6, RZ, P5, !PT ;  /* 0x0000000679797c10 */ /* 0x000fe4000affe4ff */
[----:B------:R-:W-:Y:S01]  /*8960*/  IADD3 R19, P5, PT, R19, UR15, RZ ;  /* 0x0000000f13137c10 */ /* 0x000fe2000ffbe0ff */
[----:B------:R1:W-:Y:S01]  /*8970*/  STL [R1+0x8], R16 ;  /* 0x0000081001007387 */ /* 0x0003e20000100800 */
[----:B------:R-:W-:-:S02]  /*8980*/  IADD3.X R123, PT, PT, R123, UR6, RZ, P6, !PT ;  /* 0x000000067b7b7c10 */ /* 0x000fc4000b7fe4ff */
[----:B------:R-:W-:Y:S02]  /*8990*/  IADD3 R12, P6, PT, R12, UR15, RZ ;  /* 0x0000000f0c0c7c10 */ /* 0x000fe4000ffde0ff */
[----:B------:R-:W-:Y:S01]  /*89a0*/  IADD3.X R125, PT, PT, R125, UR6, RZ, P1, !PT ;  /* 0x000000067d7d7c10 */ /* 0x000fe20008ffe4ff */
[----:B-1----:R3:W5:Y:S01]  /*89b0*/  LDL.LU R16, [R1+0x188] ;  /* 0x0001880001107983 */ /* 0x0027620000300800 */
[----:B------:R-:W-:-:S03]  /*89c0*/  IADD3 R13, P1, PT, R13, UR15, RZ ;  /* 0x0000000f0d0d7c10 */ /* 0x000fc6000ff3e0ff */
[----:B------:R1:W-:Y:S01]  /*89d0*/  STL [R1+0x10], R17 ;  /* 0x0000101101007387 */ /* 0x0003e20000100800 */
[----:B------:R-:W-:Y:S02]  /*89e0*/  IADD3.X R14, PT, PT, R14, UR6, RZ, P2, !PT ;  /* 0x000000060e0e7c10 */ /* 0x000fe400097fe4ff */
[----:B------:R-:W-:Y:S01]  /*89f0*/  IADD3 R15, P2, PT, R15, UR15, RZ ;  /* 0x0000000f0f0f7c10 */ /* 0x000fe2000ff5e0ff */
[----:B-1----:R3:W5:Y:S04]  /*8a00*/  LDL.LU R17, [R1+0x184] ;  /* 0x0001840001117983 */ /* 0x0027680000300800 */
[----:B------:R1:W-:Y:S01]  /*8a10*/  STL [R1+0x18], R18 ;  /* 0x0000181201007387 */ /* 0x0003e20000100800 */
[----:B------:R-:W-:-:S03]  /*8a20*/  IADD3.X R40, PT, PT, R40, UR6, RZ, P3, !PT ;  /* 0x0000000628287c10 */ /* 0x000fc60009ffe4ff */
[----:B-1----:R3:W5:Y:S04]  /*8a30*/  LDL.LU R18, [R1+0x180] ;  /* 0x0001800001127983 */ /* 0x0027680000300800 */
[----:B------:R1:W-:Y:S01]  /*8a40*/  STL [R1+0x20], R19 ;  /* 0x0000201301007387 */ /* 0x0003e20000100800 */
[----:B------:R-:W-:-:S03]  /*8a50*/  IADD3 R41, P3, PT, R41, UR15, RZ ;  /* 0x0000000f29297c10 */ /* 0x000fc6000ff7e0ff */
        /* <DEDUP_REMOVED lines=32> */
[----:B------:R-:W-:Y:S02]  /*8c60*/  IADD3.X R110, PT, PT, R110, UR6, RZ, P3, !PT ;  /* 0x000000066e6e7c10 */ /* 0x000fe40009ffe4ff */
[----:B------:R-:W-:Y:S01]  /*8c70*/  IADD3 R103, P3, PT, R103, UR15, RZ ;  /* 0x0000000f67677c10 */ /* 0x000fe2000ff7e0ff */
[----:B-1----:R3:W5:Y:S04]  /*8c80*/  LDL.LU R38, [R1+0x150] ;  /* 0x0001500001267983 */ /* 0x0027680000300800 */
[----:B------:R1:W-:Y:S01]  /*8c90*/  STL [R1+0x58], R39 ;  /* 0x0000582701007387 */ /* 0x0003e20000100800 */
[----:B------:R-:W-:-:S02]  /*8ca0*/  IADD3.X R102, PT, PT, R102, UR6, RZ, P4, !PT ;  /* 0x0000000666667c10 */ /* 0x000fc4000a7fe4ff */
[----:B------:R-:W-:Y:S01]  /*8cb0*/  IADD3 R101, P4, PT, R101, UR15, RZ ;  /* 0x0000000f65657c10 */ /* 0x000fe2000ff9e0ff */
        /* <DEDUP_REMOVED lines=17> */
[----:B------:R3:W-:Y:S04]  /*8dd0*/  STL [R1+0x3c], R110 ;  /* 0x00003c6e01007387 */ /* 0x0007e80000100800 */
[----:B------:R3:W-:Y:S04]  /*8de0*/  STL [R1+0x70], R103 ;  /* 0x0000706701007387 */ /* 0x0007e80000100800 */
[----:B------:R3:W-:Y:S04]  /*8df0*/  STL [R1+0x44], R102 ;  /* 0x0000446601007387 */ /* 0x0007e80000100800 */
[----:B------:R3:W-:Y:S01]  /*8e00*/  STL [R1+0x78], R101 ;  /* 0x0000786501007387 */ /* 0x0007e20000100800 */
[----:B------:R-:W-:-:S03]  /*8e10*/  IADD3.X R92, PT, PT, R92, UR6, RZ, P3, !PT ;  /* 0x000000065c5c7c10 */ /* 0x000fc60009ffe4ff */
[----:B------:R3:W-:Y:S01]  /*8e20*/  STL [R1+0x4c], R100 ;  /* 0x00004c6401007387 */ /* 0x0007e20000100800 */
[----:B------:R-:W-:-:S03]  /*8e30*/  IADD3 R91, P3, PT, R91, UR15, RZ ;  /* 0x0000000f5b5b7c10 */ /* 0x000fc6000ff7e0ff */
        /* <DEDUP_REMOVED lines=28> */
[----:B------:R3:W-:Y:S04]  /*9000*/  STL [R1+0xb8], R89 ;  /* 0x0000b85901007387 */ /* 0x0007e80000100800 */
[----:B------:R3:W-:Y:S04]  /*9010*/  STL [R1+0x8c], R5 ;  /* 0x00008c0501007387 */ /* 0x0007e80000100800 */
[----:B------:R3:W-:Y:S04]  /*9020*/  STL [R1+0xc0], R88 ;  /* 0x0000c05801007387 */ /* 0x0007e80000100800 */
[----:B------:R3:W-:Y:S04]  /*9030*/  STL [R1+0x94], R60 ;  /* 0x0000943c01007387 */ /* 0x0007e80000100800 */
[----:B------:R3:W-:Y:S04]  /*9040*/  STL [R1+0x9c], R55 ;  /* 0x00009c3701007387 */ /* 0x0007e80000100800 */
[----:B------:R3:W-:Y:S04]  /*9050*/  STL [R1+0xa4], R54 ;  /* 0x0000a43601007387 */ /* 0x0007e80000100800 */
[----:B------:R3:W-:Y:S04]  /*9060*/  STL [R1+0xac], R53 ;  /* 0x0000ac3501007387 */ /* 0x0007e80000100800 */
[----:B------:R3:W-:Y:S04]  /*9070*/  STL [R1+0xb4], R47 ;  /* 0x0000b42f01007387 */ /* 0x0007e80000100800 */
[----:B------:R3:W-:Y:S01]  /*9080*/  STL [R1+0xbc], R46 ;  /* 0x0000bc2e01007387 */ /* 0x0007e20000100800 */
[----:B------:R-:W-:Y:S05]  /*9090*/  BRA.U UP0, `(.L_x_1) ;  /* 0xffffffcd00307547 */ /* 0x000fea000b83ffff */
.L_x_0:
[----:B---3--:R-:W2:Y:S01]  /*90a0*/  LDL.LU R52, [R1+0x138] ;  /* 0x0001380001347983 */ /* 0x008ea20000300800 */
[----:B------:R-:W-:-:S04]  /*90b0*/  DEPBAR.LE SB0, 0x0 ;  /* 0x000080000000791a */ /* 0x000fc80000000000 */
[----:B------:R-:W1:Y:S01]  /*90c0*/  S2R R53, SR_TID.X ;  /* 0x0000000000357919 */ /* 0x000e620000002100 */
[----:B-----5:R-:W-:Y:S01]  /*90d0*/  IMAD.MOV.U32 R6, RZ, RZ, R12 ;  /* 0x000000ffff067224 */ /* 0x020fe200078e000c */
[----:B------:R-:W3:Y:S01]  /*90e0*/  LDCU UR4, c[0x0][0x3b4] ;  /* 0x00007680ff0477ac */ /* 0x000ee20008000800 */
[----:B------:R-:W-:Y:S02]  /*90f0*/  IMAD.MOV.U32 R47, RZ, RZ, R18 ;  /* 0x000000ffff2f7224 */ /* 0x000fe400078e0012 */
[----:B------:R-:W-:Y:S01]  /*9100*/  IMAD.MOV.U32 R10, RZ, RZ, R13 ;  /* 0x000000ffff0a7224 */ /* 0x000fe200078e000d */
[----:B------:R-:W4:Y:S01]  /*9110*/  LDCU.64 UR8, c[0x0][0x390] ;  /* 0x00007200ff0877ac */ /* 0x000f220008000a00 */
[C---:B-1----:R-:W-:Y:S02]  /*9120*/  IMAD.SHL.U32 R0, R53.reuse, 0x80, RZ ;  /* 0x0000008035007824 */ /* 0x042fe400078e00ff */
[----:B------:R-:W-:-:S03]  /*9130*/  IMAD.SHL.U32 R3, R53, 0x20, RZ ;  /* 0x0000002035037824 */ /* 0x000fc600078e00ff */
[----:B------:R-:W-:Y:S01]  /*9140*/  LOP3.LUT R0, R0, 0x7000, RZ, 0xc0, !PT ;  /* 0x0000700000007812 */ /* 0x000fe200078ec0ff */
[----:B------:R-:W-:-:S03]  /*9150*/  IMAD.SHL.U32 R5, R53, 0x4, RZ ;  /* 0x0000000435057824 */ /* 0x000fc600078e00ff */
[----:B------:R-:W-:Y:S01]  /*9160*/  LOP3.LUT R2, R0, 0x60, R3, 0xf8, !PT ;  /* 0x0000006000027812 */ /* 0x000fe200078ef803 */
[C---:B------:R-:W-:Y:S01]  /*9170*/  IMAD.SHL.U32 R0, R53.reuse, 0x1000, RZ ;  /* 0x0000100035007824 */ /* 0x040fe200078e00ff */
[C---:B------:R-:W-:Y:S01]  /*9180*/  LOP3.LUT R3, R53.reuse, 0x100, RZ, 0xc0, !PT ;  /* 0x0000010035037812 */ /* 0x040fe200078ec0ff */
[----:B------:R-:W-:Y:S01]  /*9190*/  IMAD R4, R53, 0x400, R53 ;  /* 0x0000040035047824 */ /* 0x000fe200078e0235 */
[----:B------:R-:W-:Y:S02]  /*91a0*/  LOP3.LUT R5, R2, 0x70, R5, 0x78, !PT ;  /* 0x0000007002057812 */ /* 0x000fe400078e7805 */
[----:B------:R-:W-:Y:S01]  /*91b0*/  LOP3.LUT R0, R0, 0x18000, RZ, 0xc0, !PT ;  /* 0x0001800000007812 */ /* 0x000fe200078ec0ff */
[----:B------:R-:W-:Y:S01]  /*91c0*/  IMAD.SHL.U32 R4, R4, 0x10, RZ ;  /* 0x0000001004047824 */ /* 0x000fe200078e00ff */
[----:B------:R-:W-:Y:S02]  /*91d0*/  SHF.R.U32.HI R7, RZ, 0x3, R3 ;  /* 0x00000003ff077819 */ /* 0x000fe40000011603 */
[----:B------:R-:W-:Y:S01]  /*91e0*/  IADD3 R2, PT, PT, R5, UR7, R0 ;  /* 0x0000000705027c10 */ /* 0x000fe2000fffe000 */
[----:B------:R-:W-:Y:S01]  /*91f0*/  IMAD.MOV.U32 R5, RZ, RZ, R40 ;  /* 0x000000ffff057224 */ /* 0x000fe200078e0028 */
[----:B------:R-:W-:Y:S01]  /*9200*/  LOP3.LUT R0, R7, 0x18ff0, R4, 0x78, !PT ;  /* 0x00018ff007007812 */ /* 0x000fe200078e7804 */
[----:B------:R-:W-:-:S02]  /*9210*/  IMAD.MOV.U32 R4, RZ, RZ, R36 ;  /* 0x000000ffff047224 */ /* 0x000fc400078e0024 */
[----:B------:R-:W-:Y:S02]  /*9220*/  IMAD.IADD R3, R3, 0x1, R2 ;  /* 0x0000000103037824 */ /* 0x000fe400078e0202 */
[----:B------:R-:W-:Y:S01]  /*9230*/  IMAD.MOV.U32 R7, RZ, RZ, R16 ;  /* 0x000000ffff077224 */ /* 0x000fe200078e0010 */
[----:B------:R-:W-:Y:S01]  /*9240*/  BAR.SYNC.DEFER_BLOCKING 0x0 ;  /* 0x0000000000007b1d */ /* 0x000fe20000010000 */
[----:B------:R-:W-:Y:S02]  /*9250*/  IMAD.MOV.U32 R46, RZ, RZ, R14 ;  /* 0x000000ffff2e7224 */ /* 0x000fe400078e000e */
[----:B------:R-:W-:Y:S02]  /*9260*/  IMAD.MOV.U32 R18, RZ, RZ, R15 ;  /* 0x000000ffff127224 */ /* 0x000fe400078e000f */
[----:B------:R-:W-:Y:S02]  /*9270*/  IMAD.MOV.U32 R8, RZ, RZ, R37 ;  /* 0x000000ffff087224 */ /* 0x000fe400078e0025 */
[----:B------:R-:W-:-:S02]  /*9280*/  IMAD.MOV.U32 R9, RZ, RZ, R41 ;  /* 0x000000ffff097224 */ /* 0x000fc400078e0029 */
[----:B------:R-:W-:Y:S02]  /*9290*/  IMAD.MOV.U32 R11, RZ, RZ, R17 ;  /* 0x000000ffff0b7224 */ /* 0x000fe400078e0011 */
[----:B------:R-:W-:Y:S02]  /*92a0*/  IMAD.MOV.U32 R12, RZ, RZ, R20 ;  /* 0x000000ffff0c7224 */ /* 0x000fe400078e0014 */
[----:B------:R-:W-:Y:S02]  /*92b0*/  IMAD.MOV.U32 R13, RZ, RZ, R24 ;  /* 0x000000ffff0d7224 */ /* 0x000fe400078e0018 */
[----:B------:R-:W-:Y:S02]  /*92c0*/  IMAD.MOV.U32 R14, RZ, RZ, R28 ;  /* 0x000000ffff0e7224 */ /* 0x000fe400078e001c */
[----:B------:R-:W-:Y:S01]  /*92d0*/  IMAD.MOV.U32 R15, RZ, RZ, R72 ;  /* 0x000000ffff0f7224 */ /* 0x000fe200078e0048 */
[----:B------:R1:W-:Y:S01]  /*92e0*/  STS.128 [R3], R4 ;  /* 0x0000000403007388 */ /* 0x0003e20000000c00 */
[----:B------:R-:W-:-:S02]  /*92f0*/  IMAD.MOV.U32 R16, RZ, RZ, R39 ;  /* 0x000000ffff107224 */ /* 0x000fc400078e0027 */
[----:B------:R-:W-:Y:S01]  /*9300*/  IMAD.MOV.U32 R17, RZ, RZ, R43 ;  /* 0x000000ffff117224 */ /* 0x000fe200078e002b */
[----:B------:R3:W-:Y:S04]  /*9310*/  STS.128 [R3+0x800], R8 ;  /* 0x0008000803007388 */ /* 0x0007e80000000c00 */
[----:B------:R3:W-:Y:S01]  /*9320*/  STS.128 [R3+0x200], R12 ;  /* 0x0002000c03007388 */ /* 0x0007e20000000c00 */
[----:B-1----:R-:W-:Y:S02]  /*9330*/  IMAD.MOV.U32 R4, RZ, RZ, R21 ;  /* 0x000000ffff047224 */ /* 0x002fe400078e0015 */
[----:B------:R-:W-:Y:S02]  /*9340*/  IMAD.MOV.U32 R5, RZ, RZ, R25 ;  /* 0x000000ffff057224 */ /* 0x000fe400078e0019 */
[----:B------:R-:W-:-:S02]  /*9350*/  IMAD.MOV.U32 R6, RZ, RZ, R29 ;  /* 0x000000ffff067224 */ /* 0x000fc400078e001d */
[----:B------:R-:W-:Y:S02]  /*9360*/  IMAD.MOV.U32 R7, RZ, RZ, R73 ;  /* 0x000000ffff077224 */ /* 0x000fe400078e0049 */
[----:B---3--:R-:W-:Y:S02]  /*9370*/  IMAD.MOV.U32 R8, RZ, RZ, R22 ;  /* 0x000000ffff087224 */ /* 0x008fe400078e0016 */
[----:B------:R-:W-:Y:S01]  /*9380*/  IMAD.MOV.U32 R9, RZ, RZ, R26 ;  /* 0x000000ffff097224 */ /* 0x000fe200078e001a */
[----:B------:R1:W-:Y:S01]  /*9390*/  STS.128 [R3+0xa00], R4 ;  /* 0x000a000403007388 */ /* 0x0003e20000000c00 */
[----:B------:R-:W-:Y:S02]  /*93a0*/  IMAD.MOV.U32 R10, RZ, RZ, R30 ;  /* 0x000000ffff0a7224 */ /* 0x000fe400078e001e */
[----:B------:R-:W-:Y:S02]  /*93b0*/  IMAD.MOV.U32 R11, RZ, RZ, R74 ;  /* 0x000000ffff0b7224 */ /* 0x000fe400078e004a */
[----:B------:R-:W-:-:S02]  /*93c0*/  IMAD.MOV.U32 R12, RZ, RZ, R85 ;  /* 0x000000ffff0c7224 */ /* 0x000fc400078e0055 */
[----:B------:R-:W-:Y:S02]  /*93d0*/  IMAD.MOV.U32 R13, RZ, RZ, R81 ;  /* 0x000000ffff0d7224 */ /* 0x000fe400078e0051 */
[----:B------:R-:W-:Y:S02]  /*93e0*/  IMAD.MOV.U32 R14, RZ, RZ, R77 ;  /* 0x000000ffff0e7224 */ /* 0x000fe400078e004d */
[----:B------:R-:W-:Y:S02]  /*93f0*/  IMAD.MOV.U32 R15, RZ, RZ, R69 ;  /* 0x000000ffff0f7224 */ /* 0x000fe400078e0045 */
[----:B-1----:R-:W-:Y:S02]  /*9400*/  IMAD.MOV.U32 R4, RZ, RZ, R86 ;  /* 0x000000ffff047224 */ /* 0x002fe400078e0056 */
[----:B------:R-:W-:Y:S02]  /*9410*/  IMAD.MOV.U32 R5, RZ, RZ, R82 ;  /* 0x000000ffff057224 */ /* 0x000fe400078e0052 */
[----:B------:R-:W-:-:S02]  /*9420*/  IMAD.MOV.U32 R6, RZ, RZ, R78 ;  /* 0x000000ffff067224 */ /* 0x000fc400078e004e */
[----:B------:R-:W-:Y:S01]  /*9430*/  IMAD.MOV.U32 R7, RZ, RZ, R70 ;  /* 0x000000ffff077224 */ /* 0x000fe200078e0046 */
[----:B------:R-:W-:Y:S01]  /*9440*/  STS.128 [R3+0x880], R16 ;  /* 0x0008801003007388 */ /* 0x000fe20000000c00 */
[----:B------:R-:W-:Y:S02]  /*9450*/  IMAD.MOV.U32 R72, RZ, RZ, R23 ;  /* 0x000000ffff487224 */ /* 0x000fe400078e0017 */
[----:B------:R-:W-:Y:S01]  /*9460*/  IMAD.MOV.U32 R23, RZ, RZ, R68 ;  /* 0x000000ffff177224 */ /* 0x000fe200078e0044 */
[----:B------:R1:W-:Y:S01]  /*9470*/  STS.128 [R3+0x280], R8 ;  /* 0x0002800803007388 */ /* 0x0003e20000000c00 */
[----:B------:R-:W-:Y:S02]  /*9480*/  IMAD.MOV.U32 R44, RZ, RZ, R38 ;  /* 0x000000ffff2c7224 */ /* 0x000fe400078e0026 */
[----:B------:R-:W-:Y:S01]  /*9490*/  IMAD.MOV.U32 R45, RZ, RZ, R42 ;  /* 0x000000ffff2d7224 */ /* 0x000fe200078e002a */
[----:B------:R-:W-:Y:S01]  /*94a0*/  STS.128 [R3+0xc00], R12 ;  /* 0x000c000c03007388 */ /* 0x000fe20000000c00 */
[----:B------:R-:W-:-:S02]  /*94b0*/  IMAD.MOV.U32 R73, RZ, RZ, R27 ;  /* 0x000000ffff497224 */ /* 0x000fc400078e001b */
[----:B------:R-:W-:Y:S01]  /*94c0*/  IMAD.MOV.U32 R74, RZ, RZ, R31 ;  /* 0x000000ffff4a7224 */ /* 0x000fe200078e001f */
[----:B------:R3:W-:Y:S01]  /*94d0*/  STS.128 [R3+0x480], R4 ;  /* 0x0004800403007388 */ /* 0x0007e20000000c00 */
[----:B------:R-:W-:Y:S02]  /*94e0*/  IMAD.MOV.U32 R20, RZ, RZ, R84 ;  /* 0x000000ffff147224 */ /* 0x000fe400078e0054 */
[----:B------:R-:W-:Y:S02]  /*94f0*/  IMAD.MOV.U32 R21, RZ, RZ, R80 ;  /* 0x000000ffff157224 */ /* 0x000fe400078e0050 */
[----:B------:R-:W-:Y:S02]  /*9500*/  IMAD.MOV.U32 R22, RZ, RZ, R76 ;  /* 0x000000ffff167224 */ /* 0x000fe400078e004c */
[----:B------:R-:W-:Y:S02]  /*9510*/  IMAD.MOV.U32 R68, RZ, RZ, R87 ;  /* 0x000000ffff447224 */ /* 0x000fe400078e0057 */
[----:B------:R-:W-:-:S02]  /*9520*/  IMAD.MOV.U32 R69, RZ, RZ, R83 ;  /* 0x000000ffff457224 */ /* 0x000fc400078e0053 */
[----:B------:R-:W-:Y:S02]  /*9530*/  IMAD.MOV.U32 R70, RZ, RZ, R79 ;  /* 0x000000ffff467224 */ /* 0x000fe400078e004f */
[----:B-1----:R-:W-:Y:S02]  /*9540*/  IMAD.MOV.U32 R8, RZ, RZ, R64 ;  /* 0x000000ffff087224 */ /* 0x002fe400078e0040 */
[----:B------:R-:W-:Y:S02]  /*9550*/  IMAD.MOV.U32 R9, RZ, RZ, R56 ;  /* 0x000000ffff097224 */ /* 0x000fe400078e0038 */
[----:B------:R-:W-:Y:S02]  /*9560*/  IMAD.MOV.U32 R10, RZ, RZ, R48 ;  /* 0x000000ffff0a7224 */ /* 0x000fe400078e0030 */
[----:B------:R-:W-:Y:S02]  /*9570*/  IMAD.MOV.U32 R11, RZ, RZ, R32 ;  /* 0x000000ffff0b7224 */ /* 0x000fe400078e0020 */
[----:B------:R-:W-:-:S02]  /*9580*/  IMAD.MOV.U32 R16, RZ, RZ, R65 ;  /* 0x000000ffff107224 */ /* 0x000fc400078e0041 */
[----:B------:R-:W-:Y:S02]  /*9590*/  IMAD.MOV.U32 R17, RZ, RZ, R57 ;  /* 0x000000ffff117224 */ /* 0x000fe400078e0039 */
[----:B------:R-:W-:Y:S02]  /*95a0*/  IMAD.MOV.U32 R18, RZ, RZ, R49 ;  /* 0x000000ffff127224 */ /* 0x000fe400078e0031 */
[----:B------:R-:W-:Y:S02]  /*95b0*/  IMAD.MOV.U32 R19, RZ, RZ, R33 ;  /* 0x000000ffff137224 */ /* 0x000fe400078e0021 */
[----:B---3--:R-:W-:Y:S02]  /*95c0*/  IMAD.MOV.U32 R4, RZ, RZ, R66 ;  /* 0x000000ffff047224 */ /* 0x008fe400078e0042 */
[----:B------:R-:W-:Y:S02]  /*95d0*/  IMAD.MOV.U32 R5, RZ, RZ, R58 ;  /* 0x000000ffff057224 */ /* 0x000fe400078e003a */
[----:B------:R-:W-:-:S02]  /*95e0*/  IMAD.MOV.U32 R6, RZ, RZ, R50 ;  /* 0x000000ffff067224 */ /* 0x000fc400078e0032 */
[----:B------:R-:W-:Y:S02]  /*95f0*/  IMAD.MOV.U32 R7, RZ, RZ, R34 ;  /* 0x000000ffff077224 */ /* 0x000fe400078e0022 */
[----:B------:R-:W-:Y:S02]  /*9600*/  IMAD.MOV.U32 R12, RZ, RZ, R67 ;  /* 0x000000ffff0c7224 */ /* 0x000fe400078e0043 */
[----:B------:R-:W-:Y:S02]  /*9610*/  IMAD.MOV.U32 R13, RZ, RZ, R59 ;  /* 0x000000ffff0d7224 */ /* 0x000fe400078e003b */
[----:B------:R-:W-:Y:S02]  /*9620*/  IMAD.MOV.U32 R14, RZ, RZ, R51 ;  /* 0x000000ffff0e7224 */ /* 0x000fe400078e0033 */
[----:B------:R-:W-:Y:S01]  /*9630*/  IMAD.MOV.U32 R15, RZ, RZ, R35 ;  /* 0x000000ffff0f7224 */ /* 0x000fe200078e0023 */
[----:B------:R-:W-:Y:S04]  /*9640*/  STS.128 [R3+0x80], R44 ;  /* 0x0000802c03007388 */ /* 0x000fe80000000c00 */
[----:B------:R-:W-:Y:S04]  /*9650*/  STS.128 [R3+0xa80], R72 ;  /* 0x000a804803007388 */ /* 0x000fe80000000c00 */
[----:B------:R-:W-:Y:S04]  /*9660*/  STS.128 [R3+0x400], R20 ;  /* 0x0004001403007388 */ /* 0x000fe80000000c00 */
[----:B------:R-:W-:Y:S04]  /*9670*/  STS.128 [R3+0xc80], R68 ;  /* 0x000c804403007388 */ /* 0x000fe80000000c00 */
[----:B------:R-:W-:Y:S04]  /*9680*/  STS.128 [R3+0x600], R8 ;  /* 0x0006000803007388 */ /* 0x000fe80000000c00 */
[----:B------:R-:W-:Y:S04]  /*9690*/  STS.128 [R3+0xe00], R16 ;  /* 0x000e001003007388 */ /* 0x000fe80000000c00 */
[----:B------:R1:W-:Y:S04]  /*96a0*/  STS.128 [R3+0x680], R4 ;  /* 0x0006800403007388 */ /* 0x0003e80000000c00 */
[----:B------:R3:W-:Y:S01]  /*96b0*/  STS.128 [R3+0xe80], R12 ;  /* 0x000e800c03007388 */ /* 0x0007e20000000c00 */
[----:B------:R-:W-:Y:S01]  /*96c0*/  BAR.SYNC.DEFER_BLOCKING 0x0 ;  /* 0x0000000000007b1d */ /* 0x000fe20000010000 */
[----:B------:R-:W-:-:S02]  /*96d0*/  SHF.R.U32.HI R2, RZ, 0x7, R53 ;  /* 0x00000007ff027819 */ /* 0x000fc40000011635 */
[----:B------:R-:W-:Y:S02]  /*96e0*/  LOP3.LUT R76, R0, 0x40, RZ, 0x3c, !PT ;  /* 0x00000040004c7812 */ /* 0x000fe400078e3cff */
[----:B------:R-:W-:-:S03]  /*96f0*/  SGXT.U32 R34, R2, 0x2 ;  /* 0x000000020222781a */ /* 0x000fc60000000000 */
[----:B------:R-:W2:Y:S01]  /*9700*/  LDC R2, c[0x0][0x3b8] ;  /* 0x0000ee00ff027b82 */ /* 0x000ea20000000800 */
[C-C-:B-1----:R-:W-:Y:S01]  /*9710*/  LOP3.LUT R4, R107.reuse, 0xf4, R34.reuse, 0xfe, !PT ;  /* 0x000000f46b047812 */ /* 0x142fe200078efe22 */
[----:B------:R-:W1:Y:S04]  /*9720*/  LDS.128 R28, [R0+UR7] ;  /* 0x00000007001c7984 */ /* 0x000e680008000c00 */
[----:B------:R-:W1:Y:S04]  /*9730*/  LDS.128 R20, [R76+UR7] ;  /* 0x000000074c147984 */ /* 0x000e680008000c00 */
[----:B------:R-:W1:Y:S04]  /*9740*/  LDS.128 R24, [R0+UR7+0x1000] ;  /* 0x0010000700187984 */ /* 0x000e680008000c00 */
[----:B------:R-:W1:Y:S01]  /*9750*/  LDS.128 R16, [R76+UR7+0x1000] ;  /* 0x001000074c107984 */ /* 0x000e620008000c00 */
[----:B---3--:R-:W-:-:S03]  /*9760*/  LOP3.LUT R3, R107, 0xf0, R34, 0xfe, !PT ;  /* 0x000000f06b037812 */ /* 0x008fc600078efe22 */
[----:B------:R-:W-:Y:S01]  /*9770*/  STL [R1+0x4], R4 ;  /* 0x0000040401007387 */ /* 0x000fe20000100800 */
[----:B------:R-:W-:-:S03]  /*9780*/  LOP3.LUT R106, R107, R34, RZ, 0xfc, !PT ;  /* 0x000000226b6a7212 */ /* 0x000fc600078efcff */
[----:B------:R3:W-:Y:S04]  /*9790*/  STL [R1], R3 ;  /* 0x0000000301007387 */ /* 0x0007e80000100800 */
[----:B------:R-:W1:Y:S04]  /*97a0*/  LDS.128 R44, [R0+UR7+0x2000] ;  /* 0x00200007002c7984 */ /* 0x000e680008000c00 */
[----:B------:R-:W1:Y:S01]  /*97b0*/  LDS.128 R36, [R76+UR7+0x2000] ;  /* 0x002000074c247984 */ /* 0x000e620008000c00 */
[C-C-:B---3--:R-:W-:Y:S02]  /*97c0*/  LOP3.LUT R3, R107.reuse, 0xfc, R34.reuse, 0xfe, !PT ;  /* 0x000000fc6b037812 */ /* 0x148fe400078efe22 */
[C-C-:B------:R-:W-:Y:S01]  /*97d0*/  LOP3.LUT R58, R107.reuse, 0xf8, R34.reuse, 0xfe, !PT ;  /* 0x000000f86b3a7812 */ /* 0x140fe200078efe22 */
[----:B------:R-:W3:Y:S01]  /*97e0*/  LDS.128 R40, [R0+UR7+0x3000] ;  /* 0x0030000700287984 */ /* 0x000ee20008000c00 */
[----:B------:R-:W-:-:S03]  /*97f0*/  LOP3.LUT R125, R107, 0xec, R34, 0xfe, !PT ;  /* 0x000000ec6b7d7812 */ /* 0x000fc600078efe22 */
[----:B------:R4:W-:Y:S01]  /*9800*/  STL [R1+0x8], R3 ;  /* 0x0000080301007387 */ /* 0x0009e20000100800 */
[C-C-:B------:R-:W-:Y:S02]  /*9810*/  LOP3.LUT R124, R107.reuse, 0xe8, R34.reuse, 0xfe, !PT ;  /* 0x000000e86b7c7812 */ /* 0x140fe400078efe22 */
[C-C-:B------:R-:W-:Y:S01]  /*9820*/  LOP3.LUT R123, R107.reuse, 0xe4, R34.reuse, 0xfe, !PT ;  /* 0x000000e46b7b7812 */ /* 0x140fe200078efe22 */
[----:B------:R-:W-:Y:S01]  /*9830*/  LDS.128 R68, [R0+UR7+0x4000] ;  /* 0x0040000700447984 */ /* 0x000fe20008000c00 */
[----:B------:R-:W-:Y:S02]  /*9840*/  LOP3.LUT R122, R107, 0xe0, R34, 0xfe, !PT ;  /* 0x000000e06b7a7812 */ /* 0x000fe400078efe22 */
[C---:B--2---:R-:W-:Y:S01]  /*9850*/  ISETP.GE.AND P0, PT, R52.reuse, R108, PT ;  /* 0x0000006c3400720c */ /* 0x044fe20003f06270 */
[----:B------:R-:W-:Y:S01]  /*9860*/  IMAD R101, R52, UR4, RZ ;  /* 0x0000000434657c24 */ /* 0x000fe2000f8e02ff */
[----:B------:R-:W-:Y:S02]  /*9870*/  LDS.128 R64, [R76+UR7+0x4000] ;  /* 0x004000074c407984 */ /* 0x000fe40008000c00 */
[C---:B------:R-:W-:Y:S01]  /*9880*/  ISETP.LT.AND P3, PT, R106.reuse, R109, !P0 ;  /* 0x0000006d6a00720c */ /* 0x040fe20004761270 */
[----:B------:R-:W-:Y:S01]  /*9890*/  IMAD R106, R106, R2, RZ ;  /* 0x000000026a6a7224 */ /* 0x000fe200078e02ff */
[----:B----4-:R-:W-:-:S02]  /*98a0*/  LEA R3, P1, R101, UR8, 0x2 ;  /* 0x0000000865037c11 */ /* 0x010fc4000f8210ff */
[C-C-:B------:R-:W-:Y:S02]  /*98b0*/  LOP3.LUT R121, R107.reuse, 0xdc, R34.reuse, 0xfe, !PT ;  /* 0x000000dc6b797812 */ /* 0x140fe400078efe22 */
[C-C-:B------:R-:W-:Y:S02]  /*98c0*/  LOP3.LUT R120, R107.reuse, 0xd8, R34.reuse, 0xfe, !PT ;  /* 0x000000d86b787812 */ /* 0x140fe400078efe22 */
[C-C-:B------:R-:W-:Y:S02]  /*98d0*/  LOP3.LUT R119, R107.reuse, 0xd4, R34.reuse, 0xfe, !PT ;  /* 0x000000d46b777812 */ /* 0x140fe400078efe22 */
[C-C-:B------:R-:W-:Y:S02]  /*98e0*/  LOP3.LUT R118, R107.reuse, 0xd0, R34.reuse, 0xfe, !PT ;  /* 0x000000d06b767812 */ /* 0x140fe400078efe22 */
[C-C-:B------:R-:W-:Y:S02]  /*98f0*/  LOP3.LUT R117, R107.reuse, 0xcc, R34.reuse, 0xfe, !PT ;  /* 0x000000cc6b757812 */ /* 0x140fe400078efe22 */
[----:B------:R-:W-:-:S02]  /*9900*/  LOP3.LUT R116, R107, 0xc8, R34, 0xfe, !PT ;  /* 0x000000c86b747812 */ /* 0x000fc400078efe22 */
        /* <DEDUP_REMOVED lines=48> */
[----:B------:R-:W-:Y:S02]  /*9c10*/  LOP3.LUT R107, R107, 0x4, R34, 0xfe, !PT ;  /* 0x000000046b6b7812 */ /* 0x000fe400078efe22 */
[----:B------:R-:W-:Y:S02]  /*9c20*/  LEA.HI.X.SX32 R101, R101, UR9, 0x2, P1 ;  /* 0x0000000965657c11 */ /* 0x000fe400088f16ff */
[C---:B------:R-:W-:Y:S01]  /*9c30*/  LEA R52, P6, R106.reuse, R3, 0x2 ;  /* 0x000000036a347211 */ /* 0x040fe200078c10ff */
[CC--:B------:R-:W-:Y:S01]  /*9c40*/  IMAD R34, R107.reuse, R2.reuse, RZ ;  /* 0x000000026b227224 */ /* 0x0c0fe200078e02ff */
[----:B------:R-:W-:Y:S01]  /*9c50*/  ISETP.LT.AND P4, PT, R107, R109, !P0 ;  /* 0x0000006d6b00720c */ /* 0x000fe20004781270 */
[CC--:B------:R-:W-:Y:S01]  /*9c60*/  IMAD R60, R33.reuse, R2.reuse, RZ ;  /* 0x00000002213c7224 */ /* 0x0c0fe200078e02ff */
[----:B------:R-:W-:Y:S01]  /*9c70*/  LEA.HI.X.SX32 R53, R106, R101, 0x2, P6 ;  /* 0x000000656a357211 */ /* 0x000fe200030f16ff */
[C---:B------:R-:W-:Y:S01]  /*9c80*/  IMAD R62, R32.reuse, R2, RZ ;  /* 0x00000002203e7224 */ /* 0x040fe200078e02ff */
[-C--:B------:R-:W-:Y:S01]  /*9c90*/  ISETP.LT.AND P2, PT, R33, R109.reuse, !P0 ;  /* 0x0000006d2100720c */ /* 0x080fe20004741270 */
[----:B------:R-:W2:Y:S01]  /*9ca0*/  LDL.LU R107, [R1+0x8] ;  /* 0x00000800016b7983 */ /* 0x000ea20000300800 */
[----:B------:R-:W-:-:S02]  /*9cb0*/  ISETP.LT.AND P1, PT, R32, R109, !P0 ;  /* 0x0000006d2000720c */ /* 0x000fc40004721270 */
[-C--:B------:R-:W-:Y:S01]  /*9cc0*/  LEA R50, P5, R34, R3.reuse, 0x2 ;  /* 0x0000000322327211 */ /* 0x080fe200078a10ff */
[----:B-1----:R1:W-:Y:S01]  /*9cd0*/  @P3 STG.E desc[UR16][R52.64], R28 ;  /* 0x0000001c34003986 */ /* 0x0023e2000c101910 */
[----:B------:R-:W-:Y:S02]  /*9ce0*/  LEA R48, P6, R60, R3, 0x2 ;  /* 0x000000033c307211 */ /* 0x000fe400078c10ff */
[-C--:B------:R-:W-:Y:S02]  /*9cf0*/  LEA.HI.X.SX32 R51, R34, R101.reuse, 0x2, P5 ;  /* 0x0000006522337211 */ /* 0x080fe400028f16ff */
[----:B------:R-:W-:Y:S01]  /*9d00*/  LEA.HI.X.SX32 R49, R60, R101, 0x2, P6 ;  /* 0x000000653c317211 */ /* 0x000fe200030f16ff */
[----:B------:R-:W-:Y:S01]  /*9d10*/  IMAD R60, R57, R2, RZ ;  /* 0x00000002393c7224 */ /* 0x000fe200078e02ff */
[----:B------:R-:W4:Y:S01]  /*9d20*/  LDS.128 R32, [R76+UR7+0x3000] ;  /* 0x003000074c207984 */ /* 0x000f220008000c00 */
[----:B-1----:R-:W-:-:S03]  /*9d30*/  LEA R52, P3, R62, R3, 0x2 ;  /* 0x000000033e347211 */ /* 0x002fc600078610ff */
[----:B------:R-:W-:Y:S01]  /*9d40*/  @P4 STG.E desc[UR16][R50.64], R20 ;  /* 0x0000001432004986 */ /* 0x000fe2000c101910 */
[----:B------:R-:W-:-:S03]  /*9d50*/  LEA.HI.X.SX32 R53, R62, R101, 0x2, P3 ;  /* 0x000000653e357211 */ /* 0x000fc600018f16ff */
[----:B------:R1:W-:Y:S01]  /*9d60*/  @P2 STG.E desc[UR16][R48.64], R24 ;  /* 0x0000001830002986 */ /* 0x0003e2000c101910 */
[-C--:B------:R-:W-:Y:S01]  /*9d70*/  ISETP.LT.AND P5, PT, R57, R109.reuse, !P0 ;  /* 0x0000006d3900720c */ /* 0x080fe200047a1270 */
[C---:B------:R-:W-:Y:S02]  /*9d80*/  IMAD R28, R56.reuse, R2, RZ ;  /* 0x00000002381c7224 */ /* 0x040fe400078e02ff */
[----:B------:R3:W-:Y:S01]  /*9d90*/  @P1 STG.E desc[UR16][R52.64], R16 ;  /* 0x0000001034001986 */ /* 0x0007e2000c101910 */
[----:B------:R-:W-:Y:S02]  /*9da0*/  ISETP.LT.AND P4, PT, R56, R109, !P0 ;  /* 0x0000006d3800720c */ /* 0x000fe40004781270 */
[----:B-1----:R-:W-:-:S04]  /*9db0*/  LEA R48, P1, R60, R3, 0x2 ;  /* 0x000000033c307211 */ /* 0x002fc800078210ff */
[----:B------:R-:W-:Y:S02]  /*9dc0*/  LEA.HI.X.SX32 R49, R60, R101, 0x2, P1 ;  /* 0x000000653c317211 */ /* 0x000fe400008f16ff */
[----:B---3--:R-:W-:Y:S01]  /*9dd0*/  LEA R52, P1, R28, R3, 0x2 ;  /* 0x000000031c347211 */ /* 0x008fe200078210ff */
[CC--:B------:R-:W-:Y:S01]  /*9de0*/  IMAD R20, R55.reuse, R2.reuse, RZ ;  /* 0x0000000237147224 */ /* 0x0c0fe200078e02ff */
[----:B------:R-:W-:Y:S01]  /*9df0*/  ISETP.LT.AND P3, PT, R55, R109, !P0 ;  /* 0x0000006d3700720c */ /* 0x000fe20004761270 */
[----:B------:R-:W-:Y:S01]  /*9e00*/  IMAD R78, R54, R2, RZ ;  /* 0x00000002364e7224 */ /* 0x000fe200078e02ff */
[----:B------:R-:W-:Y:S01]  /*9e10*/  LEA.HI.X.SX32 R53, R28, R101, 0x2, P1 ;  /* 0x000000651c357211 */ /* 0x000fe200008f16ff */
[----:B------:R1:W-:Y:S04]  /*9e20*/  @P5 STG.E desc[UR16][R48.64], R44 ;  /* 0x0000002c30005986 */ /* 0x0003e8000c101910 */
[----:B------:R3:W-:Y:S01]  /*9e30*/  @P4 STG.E desc[UR16][R52.64], R36 ;  /* 0x0000002434004986 */ /* 0x0007e2000c101910 */
[----:B------:R-:W-:-:S03]  /*9e40*/  ISETP.LT.AND P2, PT, R54, R109, !P0 ;  /* 0x0000006d3600720c */ /* 0x000fc60004741270 */
[----:B------:R-:W4:Y:S04]  /*9e50*/  LDS.128 R60, [R0+UR7+0x5000] ;  /* 0x00500007003c7984 */ /* 0x000f280008000c00 */
[----:B-1----:R-:W2:Y:S04]  /*9e60*/  LDL.LU R44, [R1+0x4] ;  /* 0x00000400012c7983 */ /* 0x002ea80000300800 */
[----:B---3--:R-:W3:Y:S01]  /*9e70*/  LDL.LU R36, [R1] ;  /* 0x0000000001247983 */ /* 0x008ee20000300800 */
[-C--:B------:R-:W-:Y:S02]  /*9e80*/  LEA R54, P5, R20, R3.reuse, 0x2 ;  /* 0x0000000314367211 */ /* 0x080fe400078a10ff */
[----:B------:R-:W-:Y:S01]  /*9e90*/  LEA R56, P6, R78, R3, 0x2 ;  /* 0x000000034e387211 */ /* 0x000fe200078c10ff */
[----:B------:R-:W1:Y:S01]  /*9ea0*/  LDS.128 R48, [R76+UR7+0x5000] ;  /* 0x005000074c307984 */ /* 0x000e620008000c00 */
[----:B------:R-:W-:-:S02]  /*9eb0*/  LEA.HI.X.SX32 R55, R20, R101, 0x2, P5 ;  /* 0x0000006514377211 */ /* 0x000fc400028f16ff */
[----:B------:R-:W-:Y:S02]  /*9ec0*/  LEA.HI.X.SX32 R57, R78, R101, 0x2, P6 ;  /* 0x000000654e397211 */ /* 0x000fe400030f16ff */
[-C--:B------:R-:W-:Y:S01]  /*9ed0*/  ISETP.LT.AND P1, PT, R58, R109.reuse, !P0 ;  /* 0x0000006d3a00720c */ /* 0x080fe20004721270 */
[----:B------:R-:W-:Y:S01]  /*9ee0*/  @P3 STG.E desc[UR16][R54.64], R40 ;  /* 0x0000002836003986 */ /* 0x000fe2000c101910 */
[C---:B------:R-:W-:Y:S01]  /*9ef0*/  ISETP.LT.AND P3, PT, R74.reuse, R109, !P0 ;  /* 0x0000006d4a00720c */ /* 0x040fe20004761270 */
[----:B------:R-:W-:Y:S02]  /*9f00*/  IMAD R74, R74, R2, RZ ;  /* 0x000000024a4a7224 */ /* 0x000fe400078e02ff */
[----:B----4-:R-:W-:Y:S04]  /*9f10*/  @P2 STG.E desc[UR16][R56.64], R32 ;  /* 0x0000002038002986 */ /* 0x010fe8000c101910 */
[----:B------:R-:W4:Y:S01]  /*9f20*/  LDS.128 R56, [R0+UR7+0x6000] ;  /* 0x0060000700387984 */ /* 0x000f220008000c00 */
[----:B------:R-:W-:-:S03]  /*9f30*/  LEA R94, P6, R74, R3, 0x2 ;  /* 0x000000034a5e7211 */ /* 0x000fc600078c10ff */
[----:B------:R-:W4:Y:S01]  /*9f40*/  LDS.128 R52, [R76+UR7+0x6000] ;  /* 0x006000074c347984 */ /* 0x000f220008000c00 */
[CC--:B------:R-:W-:Y:S01]  /*9f50*/  ISETP.LT.AND P2, PT, R73.reuse, R109.reuse, !P0 ;  /* 0x0000006d4900720c */ /* 0x0c0fe20004741270 */
[-C--:B------:R-:W-:Y:S01]  /*9f60*/  IMAD R24, R73, R2.reuse, RZ ;  /* 0x0000000249187224 */ /* 0x080fe200078e02ff */
[C---:B------:R-:W-:Y:S01]  /*9f70*/  ISETP.LT.AND P4, PT, R72.reuse, R109, !P0 ;  /* 0x0000006d4800720c */ /* 0x040fe20004781270 */
[-C--:B------:R-:W-:Y:S01]  /*9f80*/  IMAD R16, R72, R2.reuse, RZ ;  /* 0x0000000248107224 */ /* 0x080fe200078e02ff */
[----:B------:R-:W-:Y:S01]  /*9f90*/  LEA.HI.X.SX32 R95, R74, R101, 0x2, P6 ;  /* 0x000000654a5f7211 */ /* 0x000fe200030f16ff */
[----:B------:R-:W-:Y:S04]  /*9fa0*/  LDS.128 R76, [R76+UR7+0x7000] ;  /* 0x007000074c4c7984 */ /* 0x000fe80008000c00 */
[----:B------:R-:W4:Y:S01]  /*9fb0*/  LDS.128 R72, [R0+UR7+0x7000] ;  /* 0x0070000700487984 */ /* 0x000f220008000c00 */
[-C--:B------:R-:W-:Y:S01]  /*9fc0*/  LEA R92, P5, R24, R3.reuse, 0x2 ;  /* 0x00000003185c7211 */ /* 0x080fe200078a10ff */
[----:B------:R-:W-:Y:S01]  /*9fd0*/  IMAD R20, R97, R2, RZ ;  /* 0x0000000261147224 */ /* 0x000fe200078e02ff */
[----:B------:R-:W-:Y:S01]  /*9fe0*/  LEA R96, P6, R16, R3, 0x2 ;  /* 0x0000000310607211 */ /* 0x000fe200078c10ff */
[----:B------:R1:W-:Y:S01]  /*9ff0*/  @P3 STG.E desc[UR16][R94.64], R68 ;  /* 0x000000445e003986 */ /* 0x0003e2000c101910 */
[----:B------:R-:W-:-:S02]  /*a000*/  LEA.HI.X.SX32 R93, R24, R101, 0x2, P5 ;  /* 0x00000065185d7211 */ /* 0x000fc400028f16ff */
[----:B------:R-:W-:Y:S02]  /*a010*/  ISETP.LT.AND P3, PT, R97, R109, !P0 ;  /* 0x0000006d6100720c */ /* 0x000fe40004761270 */
[----:B------:R-:W-:Y:S01]  /*a020*/  LEA.HI.X.SX32 R97, R16, R101, 0x2, P6 ;  /* 0x0000006510617211 */ /* 0x000fe200030f16ff */
[----:B------:R1:W-:Y:S01]  /*a030*/  @P2 STG.E desc[UR16][R92.64], R64 ;  /* 0x000000405c002986 */ /* 0x0003e2000c101910 */
[C---:B------:R-:W-:Y:S01]  /*a040*/  ISETP.LT.AND P2, PT, R112.reuse, R109, !P0 ;  /* 0x0000006d7000720c */ /* 0x040fe20004741270 */
[-C--:B------:R-:W-:Y:S01]  /*a050*/  IMAD R112, R112, R2.reuse, RZ ;  /* 0x0000000270707224 */ /* 0x080fe200078e02ff */
[C---:B-1----:R-:W-:Y:S01]  /*a060*/  LEA R94, P5, R20.reuse, R3, 0x2 ;  /* 0x00000003145e7211 */ /* 0x042fe200078a10ff */
[----:B------:R-:W-:Y:S01]  /*a070*/  @P4 STG.E desc[UR16][R96.64], R60 ;  /* 0x0000003c60004986 */ /* 0x000fe2000c101910 */
[----:B------:R-:W-:Y:S02]  /*a080*/  IMAD R0, R111, R2, RZ ;  /* 0x000000026f007224 */ /* 0x000fe400078e02ff */
[----:B------:R-:W-:-:S02]  /*a090*/  LEA.HI.X.SX32 R95, R20, R101, 0x2, P5 ;  /* 0x00000065145f7211 */ /* 0x000fc400028f16ff */
[----:B------:R-:W-:Y:S02]  /*a0a0*/  ISETP.LT.AND P5, PT, R111, R109, !P0 ;  /* 0x0000006d6f00720c */ /* 0x000fe400047a1270 */
[----:B------:R-:W-:Y:S01]  /*a0b0*/  LEA R92, P4, R112, R3, 0x2 ;  /* 0x00000003705c7211 */ /* 0x000fe200078810ff */
[----:B------:R1:W-:Y:S01]  /*a0c0*/  @P3 STG.E desc[UR16][R94.64], R48 ;  /* 0x000000305e003986 */ /* 0x0003e2000c101910 */
[C---:B------:R-:W-:Y:S01]  /*a0d0*/  ISETP.LT.AND P3, PT, R110.reuse, R109, !P0 ;  /* 0x0000006d6e00720c */ /* 0x040fe20004761270 */
[-C--:B------:R-:W-:Y:S01]  /*a0e0*/  IMAD R110, R110, R2.reuse, RZ ;  /* 0x000000026e6e7224 */ /* 0x080fe200078e02ff */
[----:B------:R-:W-:Y:S02]  /*a0f0*/  LEA.HI.X.SX32 R93, R112, R101, 0x2, P4 ;  /* 0x00000065705d7211 */ /* 0x000fe400020f16ff */
[C---:B------:R-:W-:Y:S01]  /*a100*/  ISETP.LT.AND P4, PT, R108.reuse, R109, !P0 ;  /* 0x0000006d6c00720c */ /* 0x040fe20004781270 */
[----:B------:R-:W-:Y:S01]  /*a110*/  IMAD R108, R108, R2, RZ ;  /* 0x000000026c6c7224 */ /* 0x000fe200078e02ff */
[C---:B-1----:R-:W-:Y:S01]  /*a120*/  LEA R94, P6, R0.reuse, R3, 0x2 ;  /* 0x00000003005e7211 */ /* 0x042fe200078c10ff */
[----:B----4-:R1:W-:Y:S03]  /*a130*/  @P2 STG.E desc[UR16][R92.64], R56 ;  /* 0x000000385c002986 */ /* 0x0103e6000c101910 */
[----:B------:R-:W-:Y:S01]  /*a140*/  LEA.HI.X.SX32 R95, R0, R101, 0x2, P6 ;  /* 0x00000065005f7211 */ /* 0x000fe200030f16ff */
[----:B------:R-:W-:-:S04]  /*a150*/  IMAD R106, R2, 0x40, R106 ;  /* 0x00000040026a7824 */ /* 0x000fc800078e026a */
[----:B------:R4:W-:Y:S01]  /*a160*/  @P5 STG.E desc[UR16][R94.64], R52 ;  /* 0x000000345e005986 */ /* 0x0009e2000c101910 */
[----:B-1----:R-:W-:Y:S02]  /*a170*/  LEA R92, P2, R110, R3, 0x2 ;  /* 0x000000036e5c7211 */ /* 0x002fe400078410ff */
[----:B------:R-:W-:Y:S02]  /*a180*/  ISETP.LT.AND P5, PT, R104, R109, !P0 ;  /* 0x0000006d6800720c */ /* 0x000fe400047a1270 */
[----:B------:R-:W-:Y:S02]  /*a190*/  LEA.HI.X.SX32 R93, R110, R101, 0x2, P2 ;  /* 0x000000656e5d7211 */ /* 0x000fe400010f16ff */
[----:B----4-:R-:W-:-:S03]  /*a1a0*/  LEA R94, P6, R108, R3, 0x2 ;  /* 0x000000036c5e7211 */ /* 0x010fc600078c10ff */
[----:B------:R1:W-:Y:S01]  /*a1b0*/  @P3 STG.E desc[UR16][R92.64], R72 ;  /* 0x000000485c003986 */ /* 0x0003e2000c101910 */
[----:B------:R-:W-:Y:S01]  /*a1c0*/  IMAD R0, R2, 0x4, R106 ;  /* 0x0000000402007824 */ /* 0x000fe200078e026a */
[----:B------:R-:W-:Y:S02]  /*a1d0*/  LEA.HI.X.SX32 R95, R108, R101, 0x2, P6 ;  /* 0x000000656c5f7211 */ /* 0x000fe400030f16ff */
[----:B------:R-:W-:Y:S01]  /*a1e0*/  ISETP.LT.AND P2, PT, R105, R109, !P0 ;  /* 0x0000006d6900720c */ /* 0x000fe20004741270 */
[----:B------:R-:W-:Y:S02]  /*a1f0*/  IMAD R16, R2, 0x4, R0 ;  /* 0x0000000402107824 */ /* 0x000fe400078e0200 */
[----:B------:R4:W-:Y:S01]  /*a200*/  @P4 STG.E desc[UR16][R94.64], R76 ;  /* 0x0000004c5e004986 */ /* 0x0009e2000c101910 */
[----:B-1----:R-:W-:Y:S02]  /*a210*/  LEA R92, P3, R106, R3, 0x2 ;  /* 0x000000036a5c7211 */ /* 0x002fe400078610ff */
[----:B------:R-:W-:-:S02]  /*a220*/  ISETP.LT.AND P4, PT, R102, R109, !P0 ;  /* 0x0000006d6600720c */ /* 0x000fc40004781270 */
[----:B------:R-:W-:Y:S02]  /*a230*/  LEA.HI.X.SX32 R93, R106, R101, 0x2, P3 ;  /* 0x000000656a5d7211 */ /* 0x000fe400018f16ff */
[----:B----4-:R-:W-:-:S03]  /*a240*/  LEA R94, P6, R0, R3, 0x2 ;  /* 0x00000003005e7211 */ /* 0x010fc600078c10ff */
[----:B------:R1:W-:Y:S01]  /*a250*/  @P5 STG.E desc[UR16][R92.64], R29 ;  /* 0x0000001d5c005986 */ /* 0x0003e2000c101910 */
[----:B------:R-:W-:Y:S02]  /*a260*/  ISETP.LT.AND P3, PT, R103, R109, !P0 ;  /* 0x0000006d6700720c */ /* 0x000fe40004761270 */
[----:B------:R-:W-:Y:S01]  /*a270*/  LEA.HI.X.SX32 R95, R0, R101, 0x2, P6 ;  /* 0x00000065005f7211 */ /* 0x000fe200030f16ff */
[----:B------:R-:W-:Y:S01]  /*a280*/  IMAD R0, R2, 0x4, R16 ;  /* 0x0000000402007824 */ /* 0x000fe200078e0210 */
[----:B------:R-:W-:-:S03]  /*a290*/  LEA R20, P5, R16, R3, 0x2 ;  /* 0x0000000310147211 */ /* 0x000fc600078a10ff */
[----:B------:R4:W-:Y:S01]  /*a2a0*/  @P2 STG.E desc[UR16][R94.64], R21 ;  /* 0x000000155e002986 */ /* 0x0009e2000c101910 */
[----:B------:R-:W-:Y:S01]  /*a2b0*/  LEA R28, P6, R0, R3, 0x2 ;  /* 0x00000003001c7211 */ /* 0x000fe200078c10ff */
[----:B------:R-:W-:Y:S01]  /*a2c0*/  IMAD R24, R2, 0x4, R0 ;  /* 0x0000000402187824 */ /* 0x000fe200078e0200 */
[----:B------:R-:W-:Y:S02]  /*a2d0*/  ISETP.LT.AND P2, PT, R100, R109, !P0 ;  /* 0x0000006d6400720c */ /* 0x000fe40004741270 */
[-C--:B-1----:R-:W-:Y:S01]  /*a2e0*/  LEA.HI.X.SX32 R29, R0, R101.reuse, 0x2, P6 ;  /* 0x00000065001d7211 */ /* 0x082fe200030f16ff */
[----:B------:R-:W-:Y:S01]  /*a2f0*/  IMAD R0, R2, 0x4, R24 ;  /* 0x0000000402007824 */ /* 0x000fe200078e0218 */
[----:B----4-:R-:W-:Y:S02]  /*a300*/  LEA.HI.X.SX32 R21, R16, R101, 0x2, P5 ;  /* 0x0000006510157211 */ /* 0x010fe400028f16ff */
[----:B------:R-:W-:-:S03]  /*a310*/  ISETP.LT.AND P5, PT, R99, R109, !P0 ;  /* 0x0000006d6300720c */ /* 0x000fc600047a1270 */
[----:B------:R1:W-:Y:S01]  /*a320*/  @P4 STG.E desc[UR16][R20.64], R25 ;  /* 0x0000001914004986 */ /* 0x0003e2000c101910 */
[----:B------:R-:W-:-:S03]  /*a330*/  LEA R16, P4, R24, R3, 0x2 ;  /* 0x0000000318107211 */ /* 0x000fc600078810ff */
[----:B------:R4:W-:Y:S01]  /*a340*/  @P3 STG.E desc[UR16][R28.64], R17 ;  /* 0x000000111c003986 */ /* 0x0009e2000c101910 */
[----:B------:R-:W-:Y:S02]  /*a350*/  ISETP.LT.AND P3, PT, R98, R109, !P0 ;  /* 0x0000006d6200720c */ /* 0x000fe40004761270 */
[----:B-1----:R-:W-:Y:S02]  /*a360*/  LEA R20, P6, R0, R3, 0x2 ;  /* 0x0000000300147211 */ /* 0x002fe400078c10ff */
[----:B----4-:R-:W-:Y:S01]  /*a370*/  LEA.HI.X.SX32 R17, R24, R101, 0x2, P4 ;  /* 0x0000006518117211 */ /* 0x010fe200020f16ff */
[----:B------:R-:W-:Y:S01]  /*a380*/  IMAD R24, R2, 0x4, R0 ;  /* 0x0000000402187824 */ /* 0x000fe200078e0200 */
[----:B------:R-:W-:Y:S02]  /*a390*/  ISETP.LT.AND P4, PT, R91, R109, !P0 ;  /* 0x0000006d5b00720c */ /* 0x000fe40004781270 */
[----:B------:R-:W-:Y:S01]  /*a3a0*/  LEA.HI.X.SX32 R21, R0, R101, 0x2, P6 ;  /* 0x0000006500157211 */ /* 0x000fe200030f16ff */
[----:B------:R1:W-:Y:S01]  /*a3b0*/  @P5 STG.E desc[UR16][R16.64], R45 ;  /* 0x0000002d10005986 */ /* 0x0003e2000c101910 */
[----:B------:R-:W-:-:S03]  /*a3c0*/  IMAD R0, R2, 0x4, R24 ;  /* 0x0000000402007824 */ /* 0x000fc600078e0218 */
[----:B------:R4:W-:Y:S01]  /*a3d0*/  @P2 STG.E desc[UR16][R20.64], R37 ;  /* 0x0000002514002986 */ /* 0x0009e2000c101910 */
[-C--:B-1----:R-:W-:Y:S02]  /*a3e0*/  LEA R16, P5, R24, R3.reuse, 0x2 ;  /* 0x0000000318107211 */ /* 0x082fe400078a10ff */
[----:B----4-:R-:W-:Y:S02]  /*a3f0*/  LEA R20, P6, R0, R3, 0x2 ;  /* 0x0000000300147211 */ /* 0x010fe400078c10ff */
[----:B------:R-:W-:Y:S01]  /*a400*/  LEA.HI.X.SX32 R17, R24, R101, 0x2, P5 ;  /* 0x0000006518117211 */ /* 0x000fe200028f16ff */
[----:B------:R-:W-:Y:S01]  /*a410*/  IMAD R24, R2, 0x4, R0 ;  /* 0x0000000402187824 */ /* 0x000fe200078e0200 */
[----:B------:R-:W-:Y:S02]  /*a420*/  ISETP.LT.AND P5, PT, R89, R109, !P0 ;  /* 0x0000006d5900720c */ /* 0x000fe400047a1270 */
[----:B------:R-:W-:Y:S01]  /*a430*/  LEA.HI.X.SX32 R21, R0, R101, 0x2, P6 ;  /* 0x0000006500157211 */ /* 0x000fe200030f16ff */
[----:B------:R1:W-:Y:S01]  /*a440*/  @P4 STG.E desc[UR16][R16.64], R41 ;  /* 0x0000002910004986 */ /* 0x0003e2000c101910 */
[----:B------:R-:W-:Y:S01]  /*a450*/  IMAD R0, R2, 0x4, R24 ;  /* 0x0000000402007824 */ /* 0x000fe200078e0218 */
[----:B------:R-:W-:-:S02]  /*a460*/  ISETP.LT.AND P2, PT, R90, R109, !P0 ;  /* 0x0000006d5a00720c */ /* 0x000fc40004741270 */
        /* <DEDUP_REMOVED lines=11> */
[----:B------:R-:W-:Y:S01]  /*a520*/  IMAD R32, R2, 0x4, R0 ;  /* 0x0000000402207824 */ /* 0x000fe200078e0200 */
[-C--:B-1----:R-:W-:Y:S02]  /*a530*/  LEA R16, P5, R24, R3.reuse, 0x2 ;  /* 0x0000000318107211 */ /* 0x082fe400078a10ff */
[----:B----4-:R-:W-:Y:S02]  /*a540*/  LEA R20, P6, R0, R3, 0x2 ;  /* 0x0000000300147211 */ /* 0x010fe400078c10ff */
[----:B------:R-:W-:Y:S02]  /*a550*/  LEA.HI.X.SX32 R17, R24, R101, 0x2, P5 ;  /* 0x0000006518117211 */ /* 0x000fe400028f16ff */
[----:B------:R-:W-:Y:S02]  /*a560*/  ISETP.LT.AND P5, PT, R85, R109, !P0 ;  /* 0x0000006d5500720c */ /* 0x000fe400047a1270 */
[----:B------:R-:W-:Y:S01]  /*a570*/  LEA.HI.X.SX32 R21, R0, R101, 0x2, P6 ;  /* 0x0000006500157211 */ /* 0x000fe200030f16ff */
[----:B------:R1:W-:Y:S01]  /*a580*/  @P4 STG.E desc[UR16][R16.64], R61 ;  /* 0x0000003d10004986 */ /* 0x0003e2000c101910 */
[----:B------:R-:W-:Y:S01]  /*a590*/  IMAD R0, R2, 0x4, R32 ;  /* 0x0000000402007824 */ /* 0x000fe200078e0220 */
[----:B------:R-:W-:-:S02]  /*a5a0*/  LEA R24, P4, R32, R3, 0x2 ;  /* 0x0000000320187211 */ /* 0x000fc400078810ff */
[----:B------:R-:W-:Y:S02]  /*a5b0*/  ISETP.LT.AND P2, PT, R86, R109, !P0 ;  /* 0x0000006d5600720c */ /* 0x000fe40004741270 */
[----:B------:R-:W-:Y:S02]  /*a5c0*/  LEA R28, P6, R0, R3, 0x2 ;  /* 0x00000003001c7211 */ /* 0x000fe400078c10ff */
[----:B------:R-:W-:Y:S01]  /*a5d0*/  LEA.HI.X.SX32 R25, R32, R101, 0x2, P4 ;  /* 0x0000006520197211 */ /* 0x000fe200020f16ff */
[----:B------:R-:W-:Y:S01]  /*a5e0*/  IMAD R32, R2, 0x4, R0 ;  /* 0x0000000402207824 */ /* 0x000fe200078e0200 */
[----:B------:R-:W-:Y:S01]  /*a5f0*/  ISETP.LT.AND P4, PT, R83, R109, !P0 ;  /* 0x0000006d5300720c */ /* 0x000fe20004781270 */
[----:B------:R4:W-:Y:S01]  /*a600*/  @P3 STG.E desc[UR16][R20.64], R49 ;  /* 0x0000003114003986 */ /* 0x0009e2000c101910 */
[----:B------:R-:W-:Y:S01]  /*a610*/  LEA.HI.X.SX32 R29, R0, R101, 0x2, P6 ;  /* 0x00000065001d7211 */ /* 0x000fe200030f16ff */
[----:B------:R-:W-:Y:S02]  /*a620*/  IMAD R0, R2, 0x4, R32 ;  /* 0x0000000402007824 */ /* 0x000fe400078e0220 */
[----:B------:R4:W-:Y:S01]  /*a630*/  @P5 STG.E desc[UR16][R24.64], R57 ;  /* 0x0000003918005986 */ /* 0x0009e2000c101910 */
[----:B-1----:R-:W-:-:S02]  /*a640*/  LEA R16, P5, R32, R3, 0x2 ;  /* 0x0000000320107211 */ /* 0x002fc400078a10ff */
[----:B------:R-:W-:Y:S02]  /*a650*/  ISETP.LT.AND P3, PT, R84, R109, !P0 ;  /* 0x0000006d5400720c */ /* 0x000fe40004761270 */
[----:B------:R-:W-:Y:S01]  /*a660*/  LEA.HI.X.SX32 R17, R32, R101, 0x2, P5 ;  /* 0x0000006520117211 */ /* 0x000fe200028f16ff */
[----:B------:R-:W-:Y:S01]  /*a670*/  IMAD R32, R2, 0x4, R0 ;  /* 0x0000000402207824 */ /* 0x000fe200078e0200 */
[C---:B----4-:R-:W-:Y:S02]  /*a680*/  LEA R20, P6, R0.reuse, R3, 0x2 ;  /* 0x0000000300147211 */ /* 0x050fe400078c10ff */
[----:B------:R-:W-:Y:S01]  /*a690*/  ISETP.LT.AND P5, PT, R81, R109, !P0 ;  /* 0x0000006d5100720c */ /* 0x000fe200047a1270 */
[----:B------:R1:W-:Y:S01]  /*a6a0*/  @P2 STG.E desc[UR16][R28.64], R53 ;  /* 0x000000351c002986 */ /* 0x0003e2000c101910 */
[----:B------:R-:W-:Y:S01]  /*a6b0*/  LEA.HI.X.SX32 R21, R0, R101, 0x2, P6 ;  /* 0x0000006500157211 */ /* 0x000fe200030f16ff */
[----:B------:R-:W-:Y:S02]  /*a6c0*/  IMAD R0, R2, 0x4, R32 ;  /* 0x0000000402007824 */ /* 0x000fe400078e0220 */
[----:B------:R4:W-:Y:S01]  /*a6d0*/  @P4 STG.E desc[UR16][R16.64], R73 ;  /* 0x0000004910004986 */ /* 0x0009e2000c101910 */
[----:B------:R-:W-:-:S02]  /*a6e0*/  LEA R24, P4, R32, R3, 0x2 ;  /* 0x0000000320187211 */ /* 0x000fc400078810ff */
[----:B------:R-:W-:Y:S02]  /*a6f0*/  ISETP.LT.AND P2, PT, R82, R109, !P0 ;  /* 0x0000006d5200720c */ /* 0x000fe40004741270 */
[----:B------:R-:W-:Y:S01]  /*a700*/  LEA.HI.X.SX32 R25, R32, R101, 0x2, P4 ;  /* 0x0000006520197211 */ /* 0x000fe200020f16ff */
[----:B------:R-:W-:Y:S01]  /*a710*/  IMAD R32, R2, 0x4, R0 ;  /* 0x0000000402207824 */ /* 0x000fe200078e0200 */
[C---:B-1----:R-:W-:Y:S02]  /*a720*/  LEA R28, P6, R0.reuse, R3, 0x2 ;  /* 0x00000003001c7211 */ /* 0x042fe400078c10ff */
[----:B------:R-:W-:Y:S01]  /*a730*/  ISETP.LT.AND P4, PT, R15, R109, !P0 ;  /* 0x0000006d0f00720c */ /* 0x000fe20004781270 */
[----:B------:R1:W-:Y:S01]  /*a740*/  @P3 STG.E desc[UR16][R20.64], R77 ;  /* 0x0000004d14003986 */ /* 0x0003e2000c101910 */
[----:B------:R-:W-:Y:S01]  /*a750*/  LEA.HI.X.SX32 R29, R0, R101, 0x2, P6 ;  /* 0x00000065001d7211 */ /* 0x000fe200030f16ff */
[----:B------:R-:W-:Y:S02]  /*a760*/  IMAD R0, R2, 0x4, R32 ;  /* 0x0000000402007824 */ /* 0x000fe400078e0220 */
[----:B------:R1:W-:Y:S01]  /*a770*/  @P5 STG.E desc[UR16][R24.64], R30 ;  /* 0x0000001e18005986 */ /* 0x0003e2000c101910 */
[----:B----4-:R-:W-:-:S02]  /*a780*/  LEA R16, P5, R32, R3, 0x2 ;  /* 0x0000000320107211 */ /* 0x010fc400078a10ff */
[----:B------:R-:W-:Y:S02]  /*a790*/  ISETP.LT.AND P3, PT, R80, R109, !P0 ;  /* 0x0000006d5000720c */ /* 0x000fe40004761270 */
[----:B------:R-:W-:Y:S01]  /*a7a0*/  LEA.HI.X.SX32 R17, R32, R101, 0x2, P5 ;  /* 0x0000006520117211 */ /* 0x000fe200028f16ff */
[----:B------:R-:W-:Y:S01]  /*a7b0*/  IMAD R32, R2, 0x4, R0 ;  /* 0x0000000402207824 */ /* 0x000fe200078e0200 */
[C---:B-1----:R-:W-:Y:S02]  /*a7c0*/  LEA R20, P6, R0.reuse, R3, 0x2 ;  /* 0x0000000300147211 */ /* 0x042fe400078c10ff */
[----:B------:R-:W-:Y:S01]  /*a7d0*/  ISETP.LT.AND P5, PT, R13, R109, !P0 ;  /* 0x0000006d0d00720c */ /* 0x000fe200047a1270 */
[----:B------:R1:W-:Y:S01]  /*a7e0*/  @P2 STG.E desc[UR16][R28.64], R22 ;  /* 0x000000161c002986 */ /* 0x0003e2000c101910 */
[----:B------:R-:W-:Y:S01]  /*a7f0*/  LEA.HI.X.SX32 R21, R0, R101, 0x2, P6 ;  /* 0x0000006500157211 */ /* 0x000fe200030f16ff */
[----:B------:R-:W-:Y:S01]  /*a800*/  IMAD R0, R2, 0x4, R32 ;  /* 0x0000000402007824 */ /* 0x000fe200078e0220 */
[----:B------:R-:W-:Y:S01]  /*a810*/  ISETP.LT.AND P2, PT, R14, R109, !P0 ;  /* 0x0000006d0e00720c */ /* 0x000fe20004741270 */
[----:B------:R4:W-:Y:S01]  /*a820*/  @P4 STG.E desc[UR16][R16.64], R26 ;  /* 0x0000001a10004986 */ /* 0x0009e2000c101910 */
[----:B------:R-:W-:-:S02]  /*a830*/  LEA R14, P4, R32, R3, 0x2 ;  /* 0x00000003200e7211 */ /* 0x000fc400078810ff */
[----:B------:R-:W-:Y:S02]  /*a840*/  LEA R24, P6, R0, R3, 0x2 ;  /* 0x0000000300187211 */ /* 0x000fe400078c10ff */
[----:B------:R-:W-:Y:S02]  /*a850*/  LEA.HI.X.SX32 R15, R32, R101, 0x2, P4 ;  /* 0x00000065200f7211 */ /* 0x000fe400020f16ff */
[----:B------:R-:W-:Y:S01]  /*a860*/  ISETP.LT.AND P4, PT, R11, R109, !P0 ;  /* 0x0000006d0b00720c */ /* 0x000fe20004781270 */
[----:B-1----:R-:W-:Y:S01]  /*a870*/  IMAD R22, R2, 0x4, R0 ;  /* 0x0000000402167824 */ /* 0x002fe200078e0200 */
[----:B------:R1:W-:Y:S01]  /*a880*/  @P3 STG.E desc[UR16][R20.64], R18 ;  /* 0x0000001214003986 */ /* 0x0003e2000c101910 */
[----:B------:R-:W-:Y:S02]  /*a890*/  LEA.HI.X.SX32 R25, R0, R101, 0x2, P6 ;  /* 0x0000006500197211 */ /* 0x000fe400030f16ff */
[----:B------:R-:W-:Y:S01]  /*a8a0*/  ISETP.LT.AND P3, PT, R12, R109, !P0 ;  /* 0x0000006d0c00720c */ /* 0x000fe20004761270 */
[----:B------:R2:W-:Y:S01]  /*a8b0*/  @P5 STG.E desc[UR16][R14.64], R46 ;  /* 0x0000002e0e005986 */ /* 0x0005e2000c101910 */
[----:B------:R-:W-:Y:S01]  /*a8c0*/  IMAD R0, R2, 0x4, R22 ;  /* 0x0000000402007824 */ /* 0x000fe200078e0216 */
[----:B------:R-:W-:-:S04]  /*a8d0*/  LEA R12, P5, R22, R3, 0x2 ;  /* 0x00000003160c7211 */ /* 0x000fc800078a10ff */
[----:B----4-:R-:W-:Y:S02]  /*a8e0*/  LEA R16, P6, R0, R3, 0x2 ;  /* 0x0000000300107211 */ /* 0x010fe400078c10ff */
[----:B------:R-:W-:Y:S01]  /*a8f0*/  LEA.HI.X.SX32 R13, R22, R101, 0x2, P5 ;  /* 0x00000065160d7211 */ /* 0x000fe200028f16ff */
[----:B-1----:R-:W-:Y:S01]  /*a900*/  IMAD R18, R2, 0x4, R0 ;  /* 0x0000000402127824 */ /* 0x002fe200078e0200 */
[----:B------:R-:W-:Y:S01]  /*a910*/  ISETP.LT.AND P5, PT, R9, R109, !P0 ;  /* 0x0000006d0900720c */ /* 0x000fe200047a1270 */
[----:B------:R-:W-:Y:S01]  /*a920*/  @P2 STG.E desc[UR16][R24.64], R38 ;  /* 0x0000002618002986 */ /* 0x000fe2000c101910 */
[----:B------:R-:W-:Y:S01]  /*a930*/  LEA.HI.X.SX32 R17, R0, R101, 0x2, P6 ;  /* 0x0000006500117211 */ /* 0x000fe200030f16ff */
[----:B------:R-:W-:Y:S01]  /*a940*/  IMAD R0, R2, 0x4, R18 ;  /* 0x0000000402007824 */ /* 0x000fe200078e0212 */
[----:B------:R-:W-:Y:S01]  /*a950*/  ISETP.LT.AND P2, PT, R10, R109, !P0 ;  /* 0x0000006d0a00720c */ /* 0x000fe20004741270 */
[----:B------:R1:W-:Y:S01]  /*a960*/  @P4 STG.E desc[UR16][R12.64], R42 ;  /* 0x0000002a0c004986 */ /* 0x0003e2000c101910 */
[----:B------:R-:W-:-:S02]  /*a970*/  LEA R10, P4, R18, R3, 0x2 ;  /* 0x00000003120a7211 */ /* 0x000fc400078810ff */
[----:B--2---:R-:W-:Y:S02]  /*a980*/  LEA R14, P6, R0, R3, 0x2 ;  /* 0x00000003000e7211 */ /* 0x004fe400078c10ff */
[----:B------:R-:W-:Y:S01]  /*a990*/  LEA.HI.X.SX32 R11, R18, R101, 0x2, P4 ;  /* 0x00000065120b7211 */ /* 0x000fe200020f16ff */
[----:B------:R-:W-:Y:S01]  /*a9a0*/  IMAD R18, R2, 0x4, R0 ;  /* 0x0000000402127824 */ /* 0x000fe200078e0200 */
[----:B------:R-:W-:Y:S01]  /*a9b0*/  ISETP.LT.AND P4, PT, R7, R109, !P0 ;  /* 0x0000006d0700720c */ /* 0x000fe20004781270 */
[----:B------:R2:W-:Y:S01]  /*a9c0*/  @P3 STG.E desc[UR16][R16.64], R34 ;  /* 0x0000002210003986 */ /* 0x0005e2000c101910 */
[----:B------:R-:W-:Y:S01]  /*a9d0*/  LEA.HI.X.SX32 R15, R0, R101, 0x2, P6 ;  /* 0x00000065000f7211 */ /* 0x000fe200030f16ff */
[----:B------:R-:W-:Y:S01]  /*a9e0*/  IMAD R0, R2, 0x4, R18 ;  /* 0x0000000402007824 */ /* 0x000fe200078e0212 */
[----:B------:R-:W-:Y:S01]  /*a9f0*/  ISETP.LT.AND P3, PT, R8, R109, !P0 ;  /* 0x0000006d0800720c */ /* 0x000fe20004761270 */
[----:B------:R4:W-:Y:S01]  /*aa00*/  @P5 STG.E desc[UR16][R10.64], R70 ;  /* 0x000000460a005986 */ /* 0x0009e2000c101910 */
[----:B------:R-:W-:-:S02]  /*aa10*/  LEA R8, P5, R18, R3, 0x2 ;  /* 0x0000000312087211 */ /* 0x000fc400078a10ff */
[----:B-1----:R-:W-:Y:S02]  /*aa20*/  LEA R12, P6, R0, R3, 0x2 ;  /* 0x00000003000c7211 */ /* 0x002fe400078c10ff */
[----:B------:R-:W-:Y:S02]  /*aa30*/  LEA.HI.X.SX32 R9, R18, R101, 0x2, P5 ;  /* 0x0000006512097211 */ /* 0x000fe400028f16ff */
[----:B------:R-:W-:Y:S01]  /*aa40*/  ISETP.LT.AND P5, PT, R5, R109, !P0 ;  /* 0x0000006d0500720c */ /* 0x000fe200047a1270 */
[----:B--2---:R-:W-:Y:S01]  /*aa50*/  IMAD R16, R2, 0x4, R0 ;  /* 0x0000000402107824 */ /* 0x004fe200078e0200 */
        /* <DEDUP_REMOVED lines=10> */
[----:B------:R1:W-:Y:S01]  /*ab00*/  @P3 STG.E desc[UR16][R12.64], R50 ;  /* 0x000000320c003986 */ /* 0x0003e2000c101910 */
[----:B------:R-:W-:Y:S01]  /*ab10*/  LEA.HI.X.SX32 R11, R0, R101, 0x2, P6 ;  /* 0x00000065000b7211 */ /* 0x000fe200030f16ff */
[----:B------:R-:W-:Y:S02]  /*ab20*/  IMAD R0, R2, 0x4, R14 ;  /* 0x0000000402007824 */ /* 0x000fe400078e020e */
[----:B------:R4:W-:Y:S01]  /*ab30*/  @P5 STG.E desc[UR16][R6.64], R58 ;  /* 0x0000003a06005986 */ /* 0x0009e2000c101910 */
[----:B------:R-:W-:-:S02]  /*ab40*/  LEA R4, P5, R14, R3, 0x2 ;  /* 0x000000030e047211 */ /* 0x000fc400078a10ff */
[----:B--2---:R-:W-:Y:S02]  /*ab50*/  LEA R8, P6, R0, R3, 0x2 ;  /* 0x0000000300087211 */ /* 0x004fe400078c10ff */
[----:B------:R-:W-:Y:S02]  /*ab60*/  LEA.HI.X.SX32 R5, R14, R101, 0x2, P5 ;  /* 0x000000650e057211 */ /* 0x000fe400028f16ff */
[-C--:B------:R-:W-:Y:S01]  /*ab70*/  ISETP.LT.AND P3, PT, R113, R109.reuse, !P0 ;  /* 0x0000006d7100720c */ /* 0x080fe20004761270 */
[----:B-1----:R-:W-:Y:S01]  /*ab80*/  IMAD R12, R2, 0x4, R0 ;  /* 0x00000004020c7824 */ /* 0x002fe200078e0200 */
        /* <DEDUP_REMOVED lines=9> */
[----:B-1----:R-:W-:Y:S02]  /*ac20*/  LEA R10, P6, R0, R3, 0x2 ;  /* 0x00000003000a7211 */ /* 0x002fe400078c10ff */
[----:B------:R-:W-:Y:S01]  /*ac30*/  ISETP.LT.AND P4, PT, R116, R109, !P0 ;  /* 0x0000006d7400720c */ /* 0x000fe20004781270 */
[----:B------:R1:W-:Y:S01]  /*ac40*/  @P3 STG.E desc[UR16][R8.64], R78 ;  /* 0x0000004e08003986 */ /* 0x0003e2000c101910 */
[----:B------:R-:W-:Y:S01]  /*ac50*/  LEA.HI.X.SX32 R11, R0, R101, 0x2, P6 ;  /* 0x00000065000b7211 */ /* 0x000fe200030f16ff */
[----:B------:R-:W-:Y:S02]  /*ac60*/  IMAD R0, R2, 0x4, R12 ;  /* 0x0000000402007824 */ /* 0x000fe400078e020c */
[----:B------:R4:W-:Y:S01]  /*ac70*/  @P5 STG.E desc[UR16][R6.64], R31 ;  /* 0x0000001f06005986 */ /* 0x0009e2000c101910 */
[----:B--2---:R-:W-:-:S02]  /*ac80*/  LEA R4, P5, R12, R3, 0x2 ;  /* 0x000000030c047211 */ /* 0x004fc400078a10ff */
        /* <DEDUP_REMOVED lines=9> */
[----:B----4-:R-:W-:-:S04]  /*ad20*/  LEA R6, P4, R12, R3, 0x2 ;  /* 0x000000030c067211 */ /* 0x010fc800078810ff */
[----:B------:R-:W-:Y:S01]  /*ad30*/  LEA.HI.X.SX32 R7, R12, R101, 0x2, P4 ;  /* 0x000000650c077211 */ /* 0x000fe200020f16ff */
[----:B------:R-:W-:Y:S01]  /*ad40*/  IMAD R12, R2, 0x4, R0 ;  /* 0x00000004020c7824 */ /* 0x000fe200078e0200 */
[C---:B-1----:R-:W-:Y:S01]  /*ad50*/  LEA R10, P6, R0.reuse, R3, 0x2 ;  /* 0x00000003000a7211 */ /* 0x042fe200078c10ff */
[----:B------:R1:W-:Y:S01]  /*ad60*/  @P3 STG.E desc[UR16][R8.64], R19 ;  /* 0x0000001308003986 */ /* 0x0003e2000c101910 */
[----:B------:R-:W-:Y:S02]  /*ad70*/  ISETP.LT.AND P2, PT, R119, R109, !P0 ;  /* 0x0000006d7700720c */ /* 0x000fe40004741270 */
[----:B------:R-:W-:Y:S01]  /*ad80*/  LEA.HI.X.SX32 R11, R0, R101, 0x2, P6 ;  /* 0x00000065000b7211 */ /* 0x000fe200030f16ff */
[----:B------:R4:W-:Y:S01]  /*ad90*/  @P5 STG.E desc[UR16][R6.64], R47 ;  /* 0x0000002f06005986 */ /* 0x0009e2000c101910 */
[----:B------:R-:W-:Y:S01]  /*ada0*/  IMAD R0, R2, 0x4, R12 ;  /* 0x0000000402007824 */ /* 0x000fe200078e020c */
[----:B------:R-:W-:Y:S02]  /*adb0*/  ISETP.LT.AND P4, PT, R120, R109, !P0 ;  /* 0x0000006d7800720c */ /* 0x000fe40004781270 */
[----:B--2---:R-:W-:-:S02]  /*adc0*/  LEA R4, P5, R12, R3, 0x2 ;  /* 0x000000030c047211 */ /* 0x004fc400078a10ff */
[----:B-1----:R-:W-:Y:S02]  /*add0*/  LEA R8, P6, R0, R3, 0x2 ;  /* 0x0000000300087211 */ /* 0x002fe400078c10ff */
[-C--:B------:R-:W-:Y:S01]  /*ade0*/  LEA.HI.X.SX32 R5, R12, R101.reuse, 0x2, P5 ;  /* 0x000000650c057211 */ /* 0x080fe200028f16ff */
[----:B------:R-:W-:Y:S01]  /*adf0*/  IMAD R12, R2, 0x4, R0 ;  /* 0x00000004020c7824 */ /* 0x000fe200078e0200 */
[----:B------:R-:W-:Y:S01]  /*ae00*/  LEA.HI.X.SX32 R9, R0, R101, 0x2, P6 ;  /* 0x0000006500097211 */ /* 0x000fe200030f16ff */
[----:B------:R1:W-:Y:S01]  /*ae10*/  @P2 STG.E desc[UR16][R10.64], R39 ;  /* 0x000000270a002986 */ /* 0x0003e2000c101910 */
[-C--:B------:R-:W-:Y:S01]  /*ae20*/  ISETP.LT.AND P3, PT, R121, R109.reuse, !P0 ;  /* 0x0000006d7900720c */ /* 0x080fe20004761270 */
[----:B------:R-:W-:Y:S01]  /*ae30*/  IMAD R0, R2, 0x4, R12 ;  /* 0x0000000402007824 */ /* 0x000fe200078e020c */
[-C--:B------:R-:W-:Y:S02]  /*ae40*/  ISETP.LT.AND P5, PT, R122, R109.reuse, !P0 ;  /* 0x0000006d7a00720c */ /* 0x080fe400047a1270 */
[----:B------:R-:W-:Y:S01]  /*ae50*/  ISETP.LT.AND P2, PT, R123, R109, !P0 ;  /* 0x0000006d7b00720c */ /* 0x000fe20004741270 */
[----:B------:R-:W-:Y:S01]  /*ae60*/  @P4 STG.E desc[UR16][R4.64], R43 ;  /* 0x0000002b04004986 */ /* 0x000fe2000c101910 */
[----:B------:R-:W-:Y:S01]  /*ae70*/  IMAD R14, R2, 0x4, R0 ;  /* 0x00000004020e7824 */ /* 0x000fe200078e0200 */
[----:B----4-:R-:W-:-:S02]  /*ae80*/  LEA R6, P4, R12, R3, 0x2 ;  /* 0x000000030c067211 */ /* 0x010fc400078810ff */
[----:B-1----:R-:W-:Y:S01]  /*ae90*/  LEA R10, P6, R0, R3, 0x2 ;  /* 0x00000003000a7211 */ /* 0x002fe200078c10ff */
[----:B------:R-:W-:Y:S01]  /*aea0*/  IMAD R16, R2, 0x4, R14 ;  /* 0x0000000402107824 */ /* 0x000fe200078e020e */
[-C--:B------:R-:W-:Y:S02]  /*aeb0*/  LEA.HI.X.SX32 R7, R12, R101.reuse, 0x2, P4 ;  /* 0x000000650c077211 */ /* 0x080fe400020f16ff */
[----:B------:R-:W-:Y:S01]  /*aec0*/  LEA.HI.X.SX32 R11, R0, R101, 0x2, P6 ;  /* 0x00000065000b7211 */ /* 0x000fe200030f16ff */
[C---:B------:R-:W-:Y:S01]  /*aed0*/  IMAD R0, R2.reuse, 0x4, R16 ;  /* 0x0000000402007824 */ /* 0x040fe200078e0210 */
[----:B------:R1:W-:Y:S04]  /*aee0*/  @P3 STG.E desc[UR16][R8.64], R35 ;  /* 0x0000002308003986 */ /* 0x0003e8000c101910 */
[----:B------:R2:W-:Y:S01]  /*aef0*/  @P5 STG.E desc[UR16][R6.64], R71 ;  /* 0x0000004706005986 */ /* 0x0005e2000c101910 */
[----:B------:R-:W-:-:S03]  /*af00*/  IMAD R18, R2, 0x4, R0 ;  /* 0x0000000402127824 */ /* 0x000fc600078e0200 */
[----:B------:R4:W-:Y:S01]  /*af10*/  @P2 STG.E desc[UR16][R10.64], R67 ;  /* 0x000000430a002986 */ /* 0x0009e2000c101910 */
[-C--:B-1----:R-:W-:Y:S02]  /*af20*/  LEA R8, P2, R16, R3.reuse, 0x2 ;  /* 0x0000000310087211 */ /* 0x082fe400078410ff */
[----:B------:R-:W-:Y:S02]  /*af30*/  LEA R4, P6, R14, R3, 0x2 ;  /* 0x000000030e047211 */ /* 0x000fe400078c10ff */
[----:B------:R-:W-:Y:S02]  /*af40*/  LEA.HI.X.SX32 R9, R16, R101, 0x2, P2 ;  /* 0x0000006510097211 */ /* 0x000fe400010f16ff */
[----:B--2---:R-:W-:Y:S02]  /*af50*/  LEA R6, P2, R18, R3, 0x2 ;  /* 0x0000000312067211 */ /* 0x004fe400078410ff */
[-C--:B------:R-:W-:Y:S02]  /*af60*/  ISETP.LT.AND P5, PT, R124, R109.reuse, !P0 ;  /* 0x0000006d7c00720c */ /* 0x080fe400047a1270 */
[-C--:B------:R-:W-:Y:S01]  /*af70*/  ISETP.LT.AND P4, PT, R125, R109.reuse, !P0 ;  /* 0x0000006d7d00720c */ /* 0x080fe20004781270 */
[----:B------:R-:W-:Y:S01]  /*af80*/  IMAD R20, R2, 0x4, R18 ;  /* 0x0000000402147824 */ /* 0x000fe200078e0212 */
[----:B---3--:R-:W-:-:S02]  /*af90*/  ISETP.LT.AND P3, PT, R36, R109, !P0 ;  /* 0x0000006d2400720c */ /* 0x008fc40004761270 */
[-C--:B------:R-:W-:Y:S02]  /*afa0*/  LEA.HI.X.SX32 R5, R14, R101.reuse, 0x2, P6 ;  /* 0x000000650e057211 */ /* 0x080fe400030f16ff */
[----:B------:R-:W-:Y:S02]  /*afb0*/  LEA.HI.X.SX32 R7, R18, R101, 0x2, P2 ;  /* 0x0000006512077211 */ /* 0x000fe400010f16ff */
[----:B------:R-:W-:Y:S02]  /*afc0*/  LEA R12, P6, R0, R3, 0x2 ;  /* 0x00000003000c7211 */ /* 0x000fe400078c10ff */
[-C--:B------:R-:W-:Y:S02]  /*afd0*/  ISETP.LT.AND P2, PT, R44, R109.reuse, !P0 ;  /* 0x0000006d2c00720c */ /* 0x080fe40004741270 */
[----:B------:R-:W-:Y:S02]  /*afe0*/  ISETP.LT.AND P0, PT, R107, R109, !P0 ;  /* 0x0000006d6b00720c */ /* 0x000fe40004701270 */
[----:B------:R-:W-:-:S02]  /*aff0*/  LEA.HI.X.SX32 R13, R0, R101, 0x2, P6 ;  /* 0x00000065000d7211 */ /* 0x000fc400030f16ff */
[----:B------:R-:W-:Y:S01]  /*b000*/  LEA R14, P6, R20, R3, 0x2 ;  /* 0x00000003140e7211 */ /* 0x000fe200078c10ff */
[----:B------:R-:W-:Y:S01]  /*b010*/  IMAD R0, R2, 0x4, R20 ;  /* 0x0000000402007824 */ /* 0x000fe200078e0214 */
[----:B------:R4:W-:Y:S02]  /*b020*/  @P5 STG.E desc[UR16][R4.64], R63 ;  /* 0x0000003f04005986 */ /* 0x0009e4000c101910 */
[----:B------:R-:W-:Y:S02]  /*b030*/  LEA.HI.X.SX32 R15, R20, R101, 0x2, P6 ;  /* 0x00000065140f7211 */ /* 0x000fe400030f16ff */
[----:B------:R4:W-:Y:S01]  /*b040*/  @P4 STG.E desc[UR16][R8.64], R51 ;  /* 0x0000003308004986 */ /* 0x0009e2000c101910 */
[----:B------:R-:W-:-:S03]  /*b050*/  LEA R2, P6, R0, R3, 0x2 ;  /* 0x0000000300027211 */ /* 0x000fc600078c10ff */
[----:B------:R4:W-:Y:S04]  /*b060*/  @P3 STG.E desc[UR16][R12.64], R59 ;  /* 0x0000003b0c003986 */ /* 0x0009e8000c101910 */
[----:B------:R4:W-:Y:S01]  /*b070*/  @P2 STG.E desc[UR16][R6.64], R55 ;  /* 0x0000003706002986 */ /* 0x0009e2000c101910 */
[----:B------:R-:W-:-:S03]  /*b080*/  LEA.HI.X.SX32 R3, R0, R101, 0x2, P6 ;  /* 0x0000006500037211 */ /* 0x000fc600030f16ff */
[----:B------:R4:W-:Y:S01]  /*b090*/  @P1 STG.E desc[UR16][R14.64], R75 ;  /* 0x0000004b0e001986 */ /* 0x0009e2000c101910 */
[----:B------:R-:W-:Y:S05]  /*b0a0*/  @!P0 EXIT ;  /* 0x000000000000894d */ /* 0x000fea0003800000 */
[----:B------:R-:W-:Y:S01]  /*b0b0*/  STG.E desc[UR16][R2.64], R79 ;  /* 0x0000004f02007986 */ /* 0x000fe2000c101910 */
[----:B------:R-:W-:Y:S05]  /*b0c0*/  EXIT ;  /* 0x000000000000794d */ /* 0x000fea0003800000 */
.L_x_2:
[----:B------:R-:W-:-:S00]  /*b0d0*/  BRA `(.L_x_2) ;  /* 0xfffffffc00fc7947 */ /* 0x000fc0000383ffff */
[----:B------:R-:W-:-:S00]  /*b0e0*/  NOP ;  /* 0x0000000000007918 */ /* 0x000fc00000000000 */
        /* <DEDUP_REMOVED lines=9> */
.L_x_3:


//--------------------- .nv.shared.matmul_kernel  --------------------------
	.section	.nv.shared.matmul_kernel,"aw",@nobits
	.sectionflags	@""
	.align	16
	.zero		1024


//--------------------- .nv.shared.reserved.0     --------------------------
	.section	.nv.shared.reserved.0,"aw",@nobits
	.weak		__nv_reservedSMEM_offset_0_alias
	.size		__nv_reservedSMEM_offset_0_alias, 0, 64
	.other		__nv_reservedSMEM_offset_0_alias,@"STO_CUDA_RESERVED_SHARED STV_DEFAULT"
__nv_reservedSMEM_offset_0_alias:
	.zero		0
	.zero		64


//--------------------- .nv.constant0.matmul_kernel --------------------------
	.section	.nv.constant0.matmul_kernel,"a",@progbits
	.sectionflags	@""
	.align	4
.nv.constant0.matmul_kernel:
	.zero		976


//--------------------- SYMBOLS --------------------------

	.type		.nv.reservedSmem.offset0,@object
	.size		.nv.reservedSmem.offset0,0x4
	.type		.nv.reservedSmem.cap,@object
	.size		.nv.reservedSmem.cap,0x4
